	.target	sm_80

	.elftype	@"ET_EXEC"


//--------------------- .note.nv.tkinfo           --------------------------
	.section	.note.nv.tkinfo,"",@"SHT_NOTE"
	.sectionflags	@"SHF_NOTE_NV_TKINFO"
	.tkinfo
        /*0018*/ 	.word	0x00000002
        /*0030*/ 	.string	""
        /*0030*/ 	.string	"ptxas"
        /*0030*/ 	.string	"Cuda compilation tools, release 13.0, V13.0.88"
        /*0030*/ 	.string	"Build cuda_13.0.r13.0/compiler.36424714_0"
        /*0030*/ 	.string	"-v  -suppress-debug-info  -lineinfo  -arch sm_80 "



//--------------------- .note.nv.cuinfo           --------------------------
	.section	.note.nv.cuinfo,"",@"SHT_NOTE"
	.sectionflags	@"SHF_NOTE_NV_CUINFO"
        /*0018*/ 	.short	0x0002
        /*001a*/ 	.short	0x0050
        /*001c*/ 	.short	0x0082
	.zero		2


//--------------------- .nv.info                  --------------------------
	.section	.nv.info,"",@"SHT_CUDA_INFO"
	.align	4


	//----- nvinfo : EIATTR_REGCOUNT
	.align		4
        /*0000*/ 	.byte	0x04, 0x2f
        /*0002*/ 	.short	(.L_2 - .L_1)
	.align		4
.L_1:
        /*0004*/ 	.word	index@(attn_fwd)
        /*0008*/ 	.word	0x000000ff


	//----- nvinfo : EIATTR_FRAME_SIZE
	.align		4
.L_2:
        /*000c*/ 	.byte	0x04, 0x11
        /*000e*/ 	.short	(.L_4 - .L_3)
	.align		4
.L_3:
        /*0010*/ 	.word	index@(attn_fwd)
        /*0014*/ 	.word	0x00000278


	//----- nvinfo : EIATTR_MIN_STACK_SIZE
	.align		4
.L_4:
        /*0018*/ 	.byte	0x04, 0x12
        /*001a*/ 	.short	(.L_6 - .L_5)
	.align		4
.L_5:
        /*001c*/ 	.word	index@(attn_fwd)
        /*0020*/ 	.word	0x00000278
.L_6:


//--------------------- .nv.info.attn_fwd         --------------------------
	.section	.nv.info.attn_fwd,"",@"SHT_CUDA_INFO"
	.sectionflags	@""
	.align	4


	//----- nvinfo : EIATTR_CUDA_API_VERSION
	.align		4
        /*0000*/ 	.byte	0x04, 0x37
        /*0002*/ 	.short	(.L_8 - .L_7)
.L_7:
        /*0004*/ 	.word	0x00000082


	//----- nvinfo : EIATTR_SW2861232_WAR
	.align		4
.L_8:
        /*0008*/ 	.byte	0x01, 0x35
	.zero		2


	//----- nvinfo : EIATTR_PARAM_CBANK
	.align		4
        /*000c*/ 	.byte	0x04, 0x0a
        /*000e*/ 	.short	(.L_10 - .L_9)
	.align		4
.L_9:
        /*0010*/ 	.word	index@(.nv.constant0.attn_fwd)
        /*0014*/ 	.short	0x0160
        /*0016*/ 	.short	0x0088


	//----- nvinfo : EIATTR_CBANK_PARAM_SIZE
	.align		4
.L_10:
        /*0018*/ 	.byte	0x03, 0x19
        /*001a*/ 	.short	0x0088


	//----- nvinfo : EIATTR_KPARAM_INFO
	.align		4
        /*001c*/ 	.byte	0x04, 0x17
        /*001e*/ 	.short	(.L_12 - .L_11)
.L_11:
        /*0020*/ 	.word	0x00000000
        /*0024*/ 	.short	0x0019
        /*0026*/ 	.short	0x0080
        /*0028*/ 	.byte	0x00, 0xf4, 0x21, 0x00


	//----- nvinfo : EIATTR_KPARAM_INFO
	.align		4
.L_12:
        /*002c*/ 	.byte	0x04, 0x17
        /*002e*/ 	.short	(.L_14 - .L_13)
.L_13:
        /*0030*/ 	.word	0x00000000
        /*0034*/ 	.short	0x0018
        /*0036*/ 	.short	0x0078
        /*0038*/ 	.byte	0x00, 0xf4, 0x21, 0x00


	//----- nvinfo : EIATTR_KPARAM_INFO
	.align		4
.L_14:
        /*003c*/ 	.byte	0x04, 0x17
        /*003e*/ 	.short	(.L_16 - .L_15)
.L_15:
        /*0040*/ 	.word	0x00000000
        /*0044*/ 	.short	0x0017
        /*0046*/ 	.short	0x0070
        /*0048*/ 	.byte	0x00, 0xf0, 0x11, 0x00


	//----- nvinfo : EIATTR_KPARAM_INFO
	.align		4
.L_16:
        /*004c*/ 	.byte	0x04, 0x17
        /*004e*/ 	.short	(.L_18 - .L_17)
.L_17:
        /*0050*/ 	.word	0x00000000
        /*0054*/ 	.short	0x0016
        /*0056*/ 	.short	0x006c
        /*0058*/ 	.byte	0x00, 0xf0, 0x11, 0x00


	//----- nvinfo : EIATTR_KPARAM_INFO
	.align		4
.L_18:
        /*005c*/ 	.byte	0x04, 0x17
        /*005e*/ 	.short	(.L_20 - .L_19)
.L_19:
        /*0060*/ 	.word	0x00000000
        /*0064*/ 	.short	0x0015
        /*0066*/ 	.short	0x0068
        /*0068*/ 	.byte	0x00, 0xf0, 0x11, 0x00


	//----- nvinfo : EIATTR_KPARAM_INFO
	.align		4
.L_20:
        /*006c*/ 	.byte	0x04, 0x17
        /*006e*/ 	.short	(.L_22 - .L_21)
.L_21:
        /*0070*/ 	.word	0x00000000
        /*0074*/ 	.short	0x0014
        /*0076*/ 	.short	0x0064
        /*0078*/ 	.byte	0x00, 0xf0, 0x11, 0x00


	//----- nvinfo : EIATTR_KPARAM_INFO
	.align		4
.L_22:
        /*007c*/ 	.byte	0x04, 0x17
        /*007e*/ 	.short	(.L_24 - .L_23)
.L_23:
        /*0080*/ 	.word	0x00000000
        /*0084*/ 	.short	0x0013
        /*0086*/ 	.short	0x0060
        /*0088*/ 	.byte	0x00, 0xf0, 0x11, 0x00


	//----- nvinfo : EIATTR_KPARAM_INFO
	.align		4
.L_24:
        /*008c*/ 	.byte	0x04, 0x17
        /*008e*/ 	.short	(.L_26 - .L_25)
.L_25:
        /*0090*/ 	.word	0x00000000
        /*0094*/ 	.short	0x0012
        /*0096*/ 	.short	0x005c
        /*0098*/ 	.byte	0x00, 0xf0, 0x11, 0x00


	//----- nvinfo : EIATTR_KPARAM_INFO
	.align		4
.L_26:
        /*009c*/ 	.byte	0x04, 0x17
        /*009e*/ 	.short	(.L_28 - .L_27)
.L_27:
        /*00a0*/ 	.word	0x00000000
        /*00a4*/ 	.short	0x0011
        /*00a6*/ 	.short	0x0058
        /*00a8*/ 	.byte	0x00, 0xf0, 0x11, 0x00


	//----- nvinfo : EIATTR_KPARAM_INFO
	.align		4
.L_28:
        /*00ac*/ 	.byte	0x04, 0x17
        /*00ae*/ 	.short	(.L_30 - .L_29)
.L_29:
        /*00b0*/ 	.word	0x00000000
        /*00b4*/ 	.short	0x0010
        /*00b6*/ 	.short	0x0054
        /*00b8*/ 	.byte	0x00, 0xf0, 0x11, 0x00


	//----- nvinfo : EIATTR_KPARAM_INFO
	.align		4
.L_30:
        /*00bc*/ 	.byte	0x04, 0x17
        /*00be*/ 	.short	(.L_32 - .L_31)
.L_31:
        /*00c0*/ 	.word	0x00000000
        /*00c4*/ 	.short	0x000f
        /*00c6*/ 	.short	0x0050
        /*00c8*/ 	.byte	0x00, 0xf0, 0x11, 0x00


	//----- nvinfo : EIATTR_KPARAM_INFO
	.align		4
.L_32:
        /*00cc*/ 	.byte	0x04, 0x17
        /*00ce*/ 	.short	(.L_34 - .L_33)
.L_33:
        /*00d0*/ 	.word	0x00000000
        /*00d4*/ 	.short	0x000e
        /*00d6*/ 	.short	0x004c
        /*00d8*/ 	.byte	0x00, 0xf0, 0x11, 0x00


	//----- nvinfo : EIATTR_KPARAM_INFO
	.align		4
.L_34:
        /*00dc*/ 	.byte	0x04, 0x17
        /*00de*/ 	.short	(.L_36 - .L_35)
.L_35:
        /*00e0*/ 	.word	0x00000000
        /*00e4*/ 	.short	0x000d
        /*00e6*/ 	.short	0x0048
        /*00e8*/ 	.byte	0x00, 0xf0, 0x11, 0x00


	//----- nvinfo : EIATTR_KPARAM_INFO
	.align		4
.L_36:
        /*00ec*/ 	.byte	0x04, 0x17
        /*00ee*/ 	.short	(.L_38 - .L_37)
.L_37:
        /*00f0*/ 	.word	0x00000000
        /*00f4*/ 	.short	0x000c
        /*00f6*/ 	.short	0x0044
        /*00f8*/ 	.byte	0x00, 0xf0, 0x11, 0x00


	//----- nvinfo : EIATTR_KPARAM_INFO
	.align		4
.L_38:
        /*00fc*/ 	.byte	0x04, 0x17
        /*00fe*/ 	.short	(.L_40 - .L_39)
.L_39:
        /*0100*/ 	.word	0x00000000
        /*0104*/ 	.short	0x000b
        /*0106*/ 	.short	0x0040
        /*0108*/ 	.byte	0x00, 0xf0, 0x11, 0x00


	//----- nvinfo : EIATTR_KPARAM_INFO
	.align		4
.L_40:
        /*010c*/ 	.byte	0x04, 0x17
        /*010e*/ 	.short	(.L_42 - .L_41)
.L_41:
        /*0110*/ 	.word	0x00000000
        /*0114*/ 	.short	0x000a
        /*0116*/ 	.short	0x003c
        /*0118*/ 	.byte	0x00, 0xf0, 0x11, 0x00


	//----- nvinfo : EIATTR_KPARAM_INFO
	.align		4
.L_42:
        /*011c*/ 	.byte	0x04, 0x17
        /*011e*/ 	.short	(.L_44 - .L_43)
.L_43:
        /*0120*/ 	.word	0x00000000
        /*0124*/ 	.short	0x0009
        /*0126*/ 	.short	0x0038
        /*0128*/ 	.byte	0x00, 0xf0, 0x11, 0x00


	//----- nvinfo : EIATTR_KPARAM_INFO
	.align		4
.L_44:
        /*012c*/ 	.byte	0x04, 0x17
        /*012e*/ 	.short	(.L_46 - .L_45)
.L_45:
        /*0130*/ 	.word	0x00000000
        /*0134*/ 	.short	0x0008
        /*0136*/ 	.short	0x0034
        /*0138*/ 	.byte	0x00, 0xf0, 0x11, 0x00


	//----- nvinfo : EIATTR_KPARAM_INFO
	.align		4
.L_46:
        /*013c*/ 	.byte	0x04, 0x17
        /*013e*/ 	.short	(.L_48 - .L_47)
.L_47:
        /*0140*/ 	.word	0x00000000
        /*0144*/ 	.short	0x0007
        /*0146*/ 	.short	0x0030
        /*0148*/ 	.byte	0x00, 0xf0, 0x11, 0x00


	//----- nvinfo : EIATTR_KPARAM_INFO
	.align		4
.L_48:
        /*014c*/ 	.byte	0x04, 0x17
        /*014e*/ 	.short	(.L_50 - .L_49)
.L_49:
        /*0150*/ 	.word	0x00000000
        /*0154*/ 	.short	0x0006
        /*0156*/ 	.short	0x002c
        /*0158*/ 	.byte	0x00, 0xf0, 0x11, 0x00


	//----- nvinfo : EIATTR_KPARAM_INFO
	.align		4
.L_50:
        /*015c*/ 	.byte	0x04, 0x17
        /*015e*/ 	.short	(.L_52 - .L_51)
.L_51:
        /*0160*/ 	.word	0x00000000
        /*0164*/ 	.short	0x0005
        /*0166*/ 	.short	0x0028
        /*0168*/ 	.byte	0x00, 0xf0, 0x11, 0x00


	//----- nvinfo : EIATTR_KPARAM_INFO
	.align		4
.L_52:
        /*016c*/ 	.byte	0x04, 0x17
        /*016e*/ 	.short	(.L_54 - .L_53)
.L_53:
        /*0170*/ 	.word	0x00000000
        /*0174*/ 	.short	0x0004
        /*0176*/ 	.short	0x0020
        /*0178*/ 	.byte	0x00, 0xf4, 0x21, 0x00


	//----- nvinfo : EIATTR_KPARAM_INFO
	.align		4
.L_54:
        /*017c*/ 	.byte	0x04, 0x17
        /*017e*/ 	.short	(.L_56 - .L_55)
.L_55:
        /*0180*/ 	.word	0x00000000
        /*0184*/ 	.short	0x0003
        /*0186*/ 	.short	0x0018
        /*0188*/ 	.byte	0x00, 0xf4, 0x21, 0x00


	//----- nvinfo : EIATTR_KPARAM_INFO
	.align		4
.L_56:
        /*018c*/ 	.byte	0x04, 0x17
        /*018e*/ 	.short	(.L_58 - .L_57)
.L_57:
        /*0190*/ 	.word	0x00000000
        /*0194*/ 	.short	0x0002
        /*0196*/ 	.short	0x0010
        /*0198*/ 	.byte	0x00, 0xf4, 0x21, 0x00


	//----- nvinfo : EIATTR_KPARAM_INFO
	.align		4
.L_58:
        /*019c*/ 	.byte	0x04, 0x17
        /*019e*/ 	.short	(.L_60 - .L_59)
.L_59:
        /*01a0*/ 	.word	0x00000000
        /*01a4*/ 	.short	0x0001
        /*01a6*/ 	.short	0x0008
        /*01a8*/ 	.byte	0x00, 0xf4, 0x21, 0x00


	//----- nvinfo : EIATTR_KPARAM_INFO
	.align		4
.L_60:
        /*01ac*/ 	.byte	0x04, 0x17
        /*01ae*/ 	.short	(.L_62 - .L_61)
.L_61:
        /*01b0*/ 	.word	0x00000000
        /*01b4*/ 	.short	0x0000
        /*01b6*/ 	.short	0x0000
        /*01b8*/ 	.byte	0x00, 0xf4, 0x21, 0x00


	//----- nvinfo : EIATTR_MAXREG_COUNT
	.align		4
.L_62:
        /*01bc*/ 	.byte	0x03, 0x1b
        /*01be*/ 	.short	0x00ff


	//----- nvinfo : EIATTR_NUM_BARRIERS
	.align		4
        /*01c0*/ 	.byte	0x02, 0x4c
        /*01c2*/ 	.byte	0x01
	.zero		1


	//----- nvinfo : EIATTR_ANNOTATIONS
	.align		4
        /*01c4*/ 	.byte	0x04, 0x55
        /*01c6*/ 	.short	(.L_64 - .L_63)


	//   ....[0]....
.L_63:
        /*01c8*/ 	.word	0x00000001
        /*01cc*/ 	.byte	0xa0, 0x11, 0x00, 0x00, 0x01, 0x00, 0x00, 0x00, 0xf0, 0x11, 0x00, 0x00, 0x01, 0x00, 0x00, 0x00
        /* <DEDUP_REMOVED lines=79> */
        /*06cc*/ 	.byte	0x50, 0x47, 0x00, 0x00, 0x01, 0x00, 0x00, 0x00, 0xb0, 0x47, 0x00, 0x00


	//----- nvinfo : EIATTR_MERCURY_ISA_VERSION
	.align		4
.L_64:
        /*06d8*/ 	.byte	0x03, 0x5f
        /*06da*/ 	.short	0x0000


	//----- nvinfo : EIATTR_COOP_GROUP_MASK_REGIDS
	.align		4
        /*06dc*/ 	.byte	0x04, 0x29
        /*06de*/ 	.short	(.L_66 - .L_65)


	//   ....[0]....
.L_65:
        /*06e0*/ 	.word	0xffffffff


	//   ....[1]....
        /*06e4*/ 	.word	0xffffffff


	//   ....[2]....
        /*06e8*/ 	.word	0xffffffff


	//   ....[3]....
        /*06ec*/ 	.word	0xffffffff


	//   ....[4]....
        /*06f0*/ 	.word	0xffffffff


	//   ....[5]....
        /*06f4*/ 	.word	0xffffffff


	//   ....[6]....
        /*06f8*/ 	.word	0xffffffff


	//   ....[7]....
        /*06fc*/ 	.word	0xffffffff


	//   ....[8]....
        /*0700*/ 	.word	0xffffffff


	//   ....[9]....
        /*0704*/ 	.word	0xffffffff


	//   ....[10]....
        /*0708*/ 	.word	0xffffffff


	//   ....[11]....
        /*070c*/ 	.word	0xffffffff


	//   ....[12]....
        /*0710*/ 	.word	0xffffffff


	//   ....[13]....
        /*0714*/ 	.word	0xffffffff


	//   ....[14]....
        /*0718*/ 	.word	0xffffffff


	//   ....[15]....
        /*071c*/ 	.word	0xffffffff


	//   ....[16]....
        /*0720*/ 	.word	0xffffffff


	//   ....[17]....
        /*0724*/ 	.word	0xffffffff


	//   ....[18]....
        /*0728*/ 	.word	0xffffffff


	//   ....[19]....
        /*072c*/ 	.word	0xffffffff


	//----- nvinfo : EIATTR_COOP_GROUP_INSTR_OFFSETS
	.align		4
.L_66:
        /*0730*/ 	.byte	0x04, 0x28
        /*0732*/ 	.short	(.L_68 - .L_67)


	//   ....[0]....
.L_67:
        /*0734*/ 	.word	0x00004970


	//   ....[1]....
        /*0738*/ 	.word	0x00004980


	//   ....[2]....
        /*073c*/ 	.word	0x00004990


	//   ....[3]....
        /*0740*/ 	.word	0x000049a0


	//   ....[4]....
        /*0744*/ 	.word	0x000049f0


	//   ....[5]....
        /*0748*/ 	.word	0x00004a00


	//   ....[6]....
        /*074c*/ 	.word	0x00004a10


	//   ....[7]....
        /*0750*/ 	.word	0x00004a20


	//   ....[8]....
        /*0754*/ 	.word	0x00004ae0


	//   ....[9]....
        /*0758*/ 	.word	0x00004b00


	//   ....[10]....
        /*075c*/ 	.word	0x00004f80


	//   ....[11]....
        /*0760*/ 	.word	0x00004f90


	//   ....[12]....
        /*0764*/ 	.word	0x00004fa0


	//   ....[13]....
        /*0768*/ 	.word	0x00004fb0


	//   ....[14]....
        /*076c*/ 	.word	0x00005000


	//   ....[15]....
        /*0770*/ 	.word	0x00005010


	//   ....[16]....
        /*0774*/ 	.word	0x00005020


	//   ....[17]....
        /*0778*/ 	.word	0x00005030


	//   ....[18]....
        /*077c*/ 	.word	0x000050f0


	//   ....[19]....
        /*0780*/ 	.word	0x00005110


	//----- nvinfo : EIATTR_EXIT_INSTR_OFFSETS
	.align		4
.L_68:
        /*0784*/ 	.byte	0x04, 0x1c
        /*0786*/ 	.short	(.L_70 - .L_69)


	//   ....[0]....
.L_69:
        /*0788*/ 	.word	0x000083c0


	//   ....[1]....
        /*078c*/ 	.word	0x00008460


	//----- nvinfo : EIATTR_REQNTID
	.align		4
.L_70:
        /*0790*/ 	.byte	0x04, 0x10
        /*0792*/ 	.short	(.L_72 - .L_71)
.L_71:
        /*0794*/ 	.word	0x00000080
        /*0798*/ 	.word	0x00000001
        /*079c*/ 	.word	0x00000001
.L_72:


//--------------------- .nv.callgraph             --------------------------
	.section	.nv.callgraph,"",@"SHT_CUDA_CALLGRAPH"
	.align	4
	.sectionentsize	8
	.align		4
        /*0000*/ 	.word	0x00000000
	.align		4
        /*0004*/ 	.word	0xffffffff
	.align		4
        /*0008*/ 	.word	0x00000000
	.align		4
        /*000c*/ 	.word	0xfffffffe
	.align		4
        /*0010*/ 	.word	0x00000000
	.align		4
        /*0014*/ 	.word	0xfffffffd
	.align		4
        /*0018*/ 	.word	0x00000000
	.align		4
        /*001c*/ 	.word	0xfffffffc


//--------------------- .nv.rel.action            --------------------------
	.section	.nv.rel.action,"",@"SHT_CUDA_RELOCINFO"
	.align	8
	.sectionentsize	8
        /*0000*/ 	.byte	0x73, 0x00, 0x00, 0x00, 0x00, 0x00, 0x00, 0x00, 0x00, 0x00, 0x00, 0x11, 0x25, 0x00, 0x05, 0x36


//--------------------- .nv.constant4             --------------------------
	.section	.nv.constant4,"a",@progbits
	.align	8
	.align		8
.nv.constant4:
        /*0000*/ 	.dword	_$_str


//--------------------- .nv.constant0.attn_fwd    --------------------------
	.section	.nv.constant0.attn_fwd,"a",@progbits
	.sectionflags	@""
	.align	4
.nv.constant0.attn_fwd:
	.zero		488


//--------------------- .text.attn_fwd            --------------------------
	.section	.text.attn_fwd,"ax",@progbits
	.sectioninfo	@"SHI_REGISTERS=255"
	.align	128
        .global         attn_fwd
        .type           attn_fwd,@function
        .size           attn_fwd,(.L_x_3 - attn_fwd)
        .other          attn_fwd,@"STO_CUDA_ENTRY STV_DEFAULT"
attn_fwd:
.text.attn_fwd:
[----:B------:R-:W-:Y:S02]  /*0000*/  IMAD.MOV.U32 R1, RZ, RZ, c[0x0][0x28] ;  /* 0x00000a00ff017624 */ /* 0x000fe400078e00ff */
[----:B------:R-:W0:Y:S01]  /*0010*/  S2R R241, SR_TID.X ;  /* 0x0000000000f17919 */ /* 0x000e220000002100 */
[----:B------:R-:W-:Y:S01]  /*0020*/  MOV R21, c[0x0][0x198] ;  /* 0x0000660000157a02 */ /* 0x000fe20000000f00 */
[----:B------:R-:W-:Y:S01]  /*0030*/  ULDC.64 UR4, c[0x0][0x118] ;  /* 0x0000460000047ab9 */ /* 0x000fe20000000a00 */
[----:B------:R-:W-:Y:S01]  /*0040*/  IADD3 R1, R1, -0x278, RZ ;  /* 0xfffffd8801017810 */ /* 0x000fe20007ffe0ff */
[----:B------:R-:W1:Y:S04]  /*0050*/  S2R R3, SR_CTAID.X ;  /* 0x0000000000037919 */ /* 0x000e680000002500 */
[----:B------:R-:W2:Y:S01]  /*0060*/  S2R R22, SR_CTAID.Y ;  /* 0x0000000000167919 */ /* 0x000ea20000002600 */
[----:B0-----:R-:W-:Y:S02]  /*0070*/  LOP3.LUT R16, R241, 0x1f, RZ, 0xc0, !PT ;  /* 0x0000001ff1107812 */ /* 0x001fe400078ec0ff */
[----:B------:R-:W-:-:S03]  /*0080*/  SHF.R.U32.HI R17, RZ, 0x5, R241 ;  /* 0x00000005ff117819 */ /* 0x000fc600000116f1 */
[----:B-1----:R-:W-:Y:S01]  /*0090*/  IMAD R2, R3, 0x20, R16 ;  /* 0x0000002003027824 */ /* 0x002fe200078e0210 */
[----:B------:R-:W-:Y:S01]  /*00a0*/  SGXT.U32 R17, R17, 0x2 ;  /* 0x000000021111781a */ /* 0x000fe20000000000 */
[----:B--2---:R-:W-:Y:S02]  /*00b0*/  IMAD R0, R22, c[0x0][0x190], RZ ;  /* 0x0000640016007a24 */ /* 0x004fe400078e02ff */
[----:B------:R-:W-:Y:S02]  /*00c0*/  IMAD R3, R2, c[0x0][0x194], RZ ;  /* 0x0000650002037a24 */ /* 0x000fe400078e02ff */
[----:B------:R-:W-:Y:S02]  /*00d0*/  IMAD R4, R17, c[0x0][0x198], RZ ;  /* 0x0000660011047a24 */ /* 0x000fe400078e02ff */
[C---:B------:R-:W-:Y:S02]  /*00e0*/  IMAD.SHL.U32 R2, R0.reuse, 0x2, RZ ;  /* 0x0000000200027824 */ /* 0x040fe400078e00ff */
[----:B------:R-:W-:Y:S01]  /*00f0*/  IMAD.SHL.U32 R5, R3, 0x2, RZ ;  /* 0x0000000203057824 */ /* 0x000fe200078e00ff */
[----:B------:R-:W-:Y:S01]  /*0100*/  LEA R8, R21, R4, 0x2 ;  /* 0x0000000415087211 */ /* 0x000fe200078e10ff */
[----:B------:R-:W-:-:S03]  /*0110*/  IMAD.HI R0, R0, 0x2, RZ ;  /* 0x0000000200007827 */ /* 0x000fc600078e02ff */
[----:B------:R-:W-:Y:S01]  /*0120*/  IADD3 R75, P0, P1, R5, c[0x0][0x160], R2 ;  /* 0x00005800054b7a10 */ /* 0x000fe2000791e002 */
[----:B------:R-:W-:-:S04]  /*0130*/  IMAD.HI R3, R3, 0x2, RZ ;  /* 0x0000000203037827 */ /* 0x000fc800078e02ff */
[----:B------:R-:W-:Y:S01]  /*0140*/  IMAD R5, R21, 0x4, R8 ;  /* 0x0000000415057824 */ /* 0x000fe200078e0208 */
[----:B------:R-:W-:Y:S02]  /*0150*/  IADD3.X R77, R3, c[0x0][0x164], R0, P0, P1 ;  /* 0x00005900034d7a10 */ /* 0x000fe400007e2400 */
[CC--:B------:R-:W-:Y:S01]  /*0160*/  LEA R2, P0, R4.reuse, R75.reuse, 0x1 ;  /* 0x0000004b04027211 */ /* 0x0c0fe200078008ff */
[----:B------:R-:W-:Y:S01]  /*0170*/  IMAD R0, R21, 0x4, R5 ;  /* 0x0000000415007824 */ /* 0x000fe200078e0205 */
[C---:B------:R-:W-:Y:S02]  /*0180*/  LEA R6, P1, R5.reuse, R75, 0x1 ;  /* 0x0000004b05067211 */ /* 0x040fe400078208ff */
[----:B------:R-:W-:Y:S02]  /*0190*/  LEA.HI.X.SX32 R3, R4, R77, 0x1, P0 ;  /* 0x0000004d04037211 */ /* 0x000fe400000f0eff */
[C---:B------:R-:W-:Y:S02]  /*01a0*/  LEA R4, P0, R8.reuse, R75, 0x1 ;  /* 0x0000004b08047211 */ /* 0x040fe400078008ff */
[-C--:B------:R-:W-:Y:S01]  /*01b0*/  LEA.HI.X.SX32 R7, R5, R77.reuse, 0x1, P1 ;  /* 0x0000004d05077211 */ /* 0x080fe200008f0eff */
[----:B------:R0:W2:Y:S01]  /*01c0*/  LDG.E.U16 R23, [R2.64] ;  /* 0x0000000402177981 */ /* 0x0000a2000c1e1500 */
[----:B------:R-:W-:-:S02]  /*01d0*/  LEA.HI.X.SX32 R5, R8, R77, 0x1, P0 ;  /* 0x0000004d08057211 */ /* 0x000fc400000f0eff */
[C---:B------:R-:W-:Y:S01]  /*01e0*/  LEA R8, P0, R0.reuse, R75, 0x1 ;  /* 0x0000004b00087211 */ /* 0x040fe200078008ff */
[----:B------:R1:W3:Y:S01]  /*01f0*/  LDG.E.U16 R27, [R6.64] ;  /* 0x00000004061b7981 */ /* 0x0002e2000c1e1500 */
[C---:B------:R-:W-:Y:S02]  /*0200*/  LEA R11, R21.reuse, R0, 0x2 ;  /* 0x00000000150b7211 */ /* 0x040fe400078e10ff */
[----:B------:R-:W-:Y:S01]  /*0210*/  LEA.HI.X.SX32 R9, R0, R77, 0x1, P0 ;  /* 0x0000004d00097211 */ /* 0x000fe200000f0eff */
[----:B------:R4:W5:Y:S02]  /*0220*/  LDG.E.U16 R25, [R4.64] ;  /* 0x0000000404197981 */ /* 0x000964000c1e1500 */
[----:B------:R-:W-:Y:S01]  /*0230*/  IMAD R0, R21, 0x4, R11 ;  /* 0x0000000415007824 */ /* 0x000fe200078e020b */
[----:B------:R-:W-:Y:S01]  /*0240*/  LEA R10, P0, R11, R75, 0x1 ;  /* 0x0000004b0b0a7211 */ /* 0x000fe200078008ff */
[----:B------:R1:W5:Y:S02]  /*0250*/  LDG.E.U16 R29, [R8.64] ;  /* 0x00000004081d7981 */ /* 0x000364000c1e1500 */
[----:B------:R-:W-:Y:S01]  /*0260*/  IMAD R13, R21, 0x4, R0 ;  /* 0x00000004150d7824 */ /* 0x000fe200078e0200 */
[----:B------:R-:W-:-:S02]  /*0270*/  LEA.HI.X.SX32 R11, R11, R77, 0x1, P0 ;  /* 0x0000004d0b0b7211 */ /* 0x000fc400000f0eff */
[C---:B0-----:R-:W-:Y:S02]  /*0280*/  LEA R2, P0, R0.reuse, R75, 0x1 ;  /* 0x0000004b00027211 */ /* 0x041fe400078008ff */
[C---:B------:R-:W-:Y:S01]  /*0290*/  LEA R14, R21.reuse, R13, 0x2 ;  /* 0x0000000d150e7211 */ /* 0x040fe200078e10ff */
[----:B------:R0:W5:Y:S01]  /*02a0*/  LDG.E.U16 R31, [R10.64] ;  /* 0x000000040a1f7981 */ /* 0x000162000c1e1500 */
[----:B------:R-:W-:Y:S02]  /*02b0*/  LEA.HI.X.SX32 R3, R0, R77, 0x1, P0 ;  /* 0x0000004d00037211 */ /* 0x000fe400000f0eff */
[CC--:B-1----:R-:W-:Y:S01]  /*02c0*/  LEA R6, P0, R14.reuse, R75.reuse, 0x1 ;  /* 0x0000004b0e067211 */ /* 0x0c2fe200078008ff */
[----:B------:R-:W-:Y:S01]  /*02d0*/  IMAD R0, R21, 0x4, R14 ;  /* 0x0000000415007824 */ /* 0x000fe200078e020e */
[----:B------:R-:W-:Y:S01]  /*02e0*/  LEA R12, P1, R13, R75, 0x1 ;  /* 0x0000004b0d0c7211 */ /* 0x000fe200078208ff */
[----:B------:R1:W5:Y:S01]  /*02f0*/  LDG.E.U16 R33, [R2.64] ;  /* 0x0000000402217981 */ /* 0x000362000c1e1500 */
[----:B------:R-:W-:Y:S01]  /*0300*/  LEA.HI.X.SX32 R7, R14, R77, 0x1, P0 ;  /* 0x0000004d0e077211 */ /* 0x000fe200000f0eff */
[----:B------:R-:W-:Y:S01]  /*0310*/  IMAD R9, R21, 0x4, R0 ;  /* 0x0000000415097824 */ /* 0x000fe200078e0200 */
[----:B----4-:R-:W-:-:S02]  /*0320*/  LEA R4, P0, R0, R75, 0x1 ;  /* 0x0000004b00047211 */ /* 0x010fc400078008ff */
[-C--:B------:R-:W-:Y:S01]  /*0330*/  LEA.HI.X.SX32 R13, R13, R77.reuse, 0x1, P1 ;  /* 0x0000004d0d0d7211 */ /* 0x080fe200008f0eff */
[----:B------:R4:W5:Y:S01]  /*0340*/  LDG.E.U16 R37, [R6.64] ;  /* 0x0000000406257981 */ /* 0x000962000c1e1500 */
[----:B------:R-:W-:Y:S02]  /*0350*/  LEA.HI.X.SX32 R5, R0, R77, 0x1, P0 ;  /* 0x0000004d00057211 */ /* 0x000fe400000f0eff */
[----:B------:R-:W-:Y:S01]  /*0360*/  LEA R0, R21, R9, 0x2 ;  /* 0x0000000915007211 */ /* 0x000fe200078e10ff */
[----:B------:R4:W5:Y:S01]  /*0370*/  LDG.E.U16 R35, [R12.64] ;  /* 0x000000040c237981 */ /* 0x000962000c1e1500 */
[-C--:B------:R-:W-:Y:S02]  /*0380*/  LEA R8, P0, R9, R75.reuse, 0x1 ;  /* 0x0000004b09087211 */ /* 0x080fe400078008ff */
[C---:B0-----:R-:W-:Y:S01]  /*0390*/  LEA R10, P1, R0.reuse, R75, 0x1 ;  /* 0x0000004b000a7211 */ /* 0x041fe200078208ff */
[----:B------:R-:W-:Y:S01]  /*03a0*/  IMAD R14, R21, 0x4, R0 ;  /* 0x00000004150e7824 */ /* 0x000fe200078e0200 */
[-C--:B------:R-:W-:Y:S01]  /*03b0*/  LEA.HI.X.SX32 R9, R9, R77.reuse, 0x1, P0 ;  /* 0x0000004d09097211 */ /* 0x080fe200000f0eff */
[----:B------:R0:W5:Y:S01]  /*03c0*/  LDG.E.U16 R39, [R4.64] ;  /* 0x0000000404277981 */ /* 0x000162000c1e1500 */
[----:B------:R-:W-:Y:S01]  /*03d0*/  LEA.HI.X.SX32 R11, R0, R77, 0x1, P1 ;  /* 0x0000004d000b7211 */ /* 0x000fe200008f0eff */
[----:B------:R-:W-:Y:S01]  /*03e0*/  IMAD R0, R21, 0x4, R14 ;  /* 0x0000000415007824 */ /* 0x000fe200078e020e */
[C---:B-1----:R-:W-:Y:S01]  /*03f0*/  LEA R2, P0, R14.reuse, R75, 0x1 ;  /* 0x0000004b0e027211 */ /* 0x042fe200078008ff */
[----:B------:R1:W5:Y:S03]  /*0400*/  LDG.E.U16 R41, [R8.64] ;  /* 0x0000000408297981 */ /* 0x000366000c1e1500 */
[----:B------:R-:W-:Y:S01]  /*0410*/  LEA.HI.X.SX32 R3, R14, R77, 0x1, P0 ;  /* 0x0000004d0e037211 */ /* 0x000fe200000f0eff */
[----:B------:R1:W5:Y:S01]  /*0420*/  LDG.E.U16 R43, [R10.64] ;  /* 0x000000040a2b7981 */ /* 0x000362000c1e1500 */
[----:B----4-:R-:W-:-:S02]  /*0430*/  LEA R6, P0, R0, R75, 0x1 ;  /* 0x0000004b00067211 */ /* 0x010fc400078008ff */
[----:B------:R-:W-:Y:S01]  /*0440*/  LEA R13, R21, R0, 0x2 ;  /* 0x00000000150d7211 */ /* 0x000fe200078e10ff */
[----:B------:R4:W5:Y:S01]  /*0450*/  LDG.E.U16 R45, [R2.64] ;  /* 0x00000004022d7981 */ /* 0x000962000c1e1500 */
[----:B------:R-:W-:-:S03]  /*0460*/  LEA.HI.X.SX32 R7, R0, R77, 0x1, P0 ;  /* 0x0000004d00077211 */ /* 0x000fc600000f0eff */
[----:B------:R-:W-:Y:S01]  /*0470*/  IMAD R0, R21, 0x4, R13 ;  /* 0x0000000415007824 */ /* 0x000fe200078e020d */
[-C--:B0-----:R-:W-:Y:S01]  /*0480*/  LEA R4, P0, R13, R75.reuse, 0x1 ;  /* 0x0000004b0d047211 */ /* 0x081fe200078008ff */
[----:B------:R0:W5:Y:S02]  /*0490*/  LDG.E.U16 R47, [R6.64] ;  /* 0x00000004062f7981 */ /* 0x000164000c1e1500 */
[----:B------:R-:W-:Y:S01]  /*04a0*/  IMAD R14, R21, 0x4, R0 ;  /* 0x00000004150e7824 */ /* 0x000fe200078e0200 */
[C---:B------:R-:W-:Y:S02]  /*04b0*/  LEA R12, P1, R0.reuse, R75, 0x1 ;  /* 0x0000004b000c7211 */ /* 0x040fe400078208ff */
[-C--:B------:R-:W-:Y:S02]  /*04c0*/  LEA.HI.X.SX32 R5, R13, R77.reuse, 0x1, P0 ;  /* 0x0000004d0d057211 */ /* 0x080fe400000f0eff */
[----:B------:R-:W-:Y:S02]  /*04d0*/  LEA.HI.X.SX32 R13, R0, R77, 0x1, P1 ;  /* 0x0000004d000d7211 */ /* 0x000fe400008f0eff */
[----:B------:R-:W-:Y:S01]  /*04e0*/  LEA R0, R21, R14, 0x2 ;  /* 0x0000000e15007211 */ /* 0x000fe200078e10ff */
[----:B------:R0:W5:Y:S01]  /*04f0*/  LDG.E.U16 R49, [R4.64] ;  /* 0x0000000404317981 */ /* 0x000162000c1e1500 */
[----:B-1----:R-:W-:-:S03]  /*0500*/  LEA R8, P0, R14, R75, 0x1 ;  /* 0x0000004b0e087211 */ /* 0x002fc600078008ff */
[C---:B------:R-:W-:Y:S01]  /*0510*/  IMAD R10, R21.reuse, 0x4, R0 ;  /* 0x00000004150a7824 */ /* 0x040fe200078e0200 */
[----:B------:R-:W-:Y:S01]  /*0520*/  LEA.HI.X.SX32 R9, R14, R77, 0x1, P0 ;  /* 0x0000004d0e097211 */ /* 0x000fe200000f0eff */
[----:B------:R1:W5:Y:S01]  /*0530*/  LDG.E.U16 R51, [R12.64] ;  /* 0x000000040c337981 */ /* 0x000362000c1e1500 */
[C---:B----4-:R-:W-:Y:S01]  /*0540*/  LEA R2, P0, R0.reuse, R75, 0x1 ;  /* 0x0000004b00027211 */ /* 0x050fe200078008ff */
[C---:B------:R-:W-:Y:S02]  /*0550*/  IMAD R11, R21.reuse, 0x4, R10 ;  /* 0x00000004150b7824 */ /* 0x040fe400078e020a */
[----:B------:R4:W5:Y:S01]  /*0560*/  LDG.E.U16 R53, [R8.64] ;  /* 0x0000000408357981 */ /* 0x000962000c1e1500 */
[----:B------:R-:W-:Y:S02]  /*0570*/  LEA.HI.X.SX32 R3, R0, R77, 0x1, P0 ;  /* 0x0000004d00037211 */ /* 0x000fe400000f0eff */
[C---:B------:R-:W-:Y:S02]  /*0580*/  LEA R0, R21.reuse, R11, 0x2 ;  /* 0x0000000b15007211 */ /* 0x040fe400078e10ff */
[-C--:B0-----:R-:W-:Y:S01]  /*0590*/  LEA R6, P0, R10, R75.reuse, 0x1 ;  /* 0x0000004b0a067211 */ /* 0x081fe200078008ff */
[----:B------:R0:W5:Y:S02]  /*05a0*/  LDG.E.U16 R55, [R2.64] ;  /* 0x0000000402377981 */ /* 0x000164000c1e1500 */
[----:B------:R-:W-:Y:S01]  /*05b0*/  IMAD R14, R21, 0x4, R0 ;  /* 0x00000004150e7824 */ /* 0x000fe200078e0200 */
[----:B------:R-:W-:-:S03]  /*05c0*/  LEA R4, P1, R11, R75, 0x1 ;  /* 0x0000004b0b047211 */ /* 0x000fc600078208ff */
[C---:B------:R-:W-:Y:S01]  /*05d0*/  IMAD R15, R21.reuse, 0x4, R14 ;  /* 0x00000004150f7824 */ /* 0x040fe200078e020e */
[----:B------:R-:W-:Y:S02]  /*05e0*/  LEA.HI.X.SX32 R7, R10, R77, 0x1, P0 ;  /* 0x0000004d0a077211 */ /* 0x000fe400000f0eff */
[C---:B------:R-:W-:Y:S02]  /*05f0*/  LEA R10, P0, R0.reuse, R75, 0x1 ;  /* 0x0000004b000a7211 */ /* 0x040fe400078008ff */
[----:B-1----:R-:W-:Y:S01]  /*0600*/  LEA R13, R21, R15, 0x2 ;  /* 0x0000000f150d7211 */ /* 0x002fe200078e10ff */
[----:B------:R1:W5:Y:S01]  /*0610*/  LDG.E.U16 R57, [R6.64] ;  /* 0x0000000406397981 */ /* 0x000362000c1e1500 */
[-C--:B------:R-:W-:Y:S02]  /*0620*/  LEA.HI.X.SX32 R5, R11, R77.reuse, 0x1, P1 ;  /* 0x0000004d0b057211 */ /* 0x080fe400008f0eff */
[----:B------:R-:W-:Y:S01]  /*0630*/  LEA.HI.X.SX32 R11, R0, R77, 0x1, P0 ;  /* 0x0000004d000b7211 */ /* 0x000fe200000f0eff */
[C---:B------:R-:W-:Y:S01]  /*0640*/  IMAD R0, R21.reuse, 0x4, R13 ;  /* 0x0000000415007824 */ /* 0x040fe200078e020d */
[C---:B----4-:R-:W-:Y:S01]  /*0650*/  LEA R8, P0, R14.reuse, R75, 0x1 ;  /* 0x0000004b0e087211 */ /* 0x050fe200078008ff */
[----:B------:R4:W5:Y:S03]  /*0660*/  LDG.E.U16 R59, [R4.64] ;  /* 0x00000004043b7981 */ /* 0x000966000c1e1500 */
[----:B------:R-:W-:Y:S01]  /*0670*/  LEA.HI.X.SX32 R9, R14, R77, 0x1, P0 ;  /* 0x0000004d0e097211 */ /* 0x000fe200000f0eff */
[----:B------:R-:W-:Y:S01]  /*0680*/  IMAD R14, R21, 0x4, R0 ;  /* 0x00000004150e7824 */ /* 0x000fe200078e0200 */
[----:B0-----:R-:W-:Y:S01]  /*0690*/  LEA R2, P0, R15, R75, 0x1 ;  /* 0x0000004b0f027211 */ /* 0x001fe200078008ff */
[----:B------:R0:W5:Y:S03]  /*06a0*/  LDG.E.U16 R61, [R10.64] ;  /* 0x000000040a3d7981 */ /* 0x000166000c1e1500 */
[----:B------:R-:W-:Y:S01]  /*06b0*/  LEA R18, R21, R14, 0x2 ;  /* 0x0000000e15127211 */ /* 0x000fe200078e10ff */
[----:B------:R0:W5:Y:S01]  /*06c0*/  LDG.E.U16 R63, [R8.64] ;  /* 0x00000004083f7981 */ /* 0x000162000c1e1500 */
[----:B------:R-:W-:-:S03]  /*06d0*/  LEA.HI.X.SX32 R3, R15, R77, 0x1, P0 ;  /* 0x0000004d0f037211 */ /* 0x000fc600000f0eff */
[C---:B------:R-:W-:Y:S01]  /*06e0*/  IMAD R15, R21.reuse, 0x4, R18 ;  /* 0x00000004150f7824 */ /* 0x040fe200078e0212 */
[CC--:B-1----:R-:W-:Y:S01]  /*06f0*/  LEA R6, P0, R14.reuse, R75.reuse, 0x1 ;  /* 0x0000004b0e067211 */ /* 0x0c2fe200078008ff */
[----:B------:R1:W5:Y:S02]  /*0700*/  LDG.E.U16 R65, [R2.64] ;  /* 0x0000000402417981 */ /* 0x000364000c1e1500 */
[----:B------:R-:W-:Y:S01]  /*0710*/  IMAD R19, R21, 0x4, R15 ;  /* 0x0000000415137824 */ /* 0x000fe200078e020f */
[----:B------:R-:W-:Y:S02]  /*0720*/  LEA R12, P1, R13, R75, 0x1 ;  /* 0x0000004b0d0c7211 */ /* 0x000fe400078208ff */
[----:B------:R-:W-:Y:S02]  /*0730*/  LEA.HI.X.SX32 R7, R14, R77, 0x1, P0 ;  /* 0x0000004d0e077211 */ /* 0x000fe400000f0eff */
[----:B----4-:R-:W-:Y:S02]  /*0740*/  LEA R5, R21, R19, 0x2 ;  /* 0x0000001315057211 */ /* 0x010fe400078e10ff */
[----:B0-----:R-:W-:Y:S01]  /*0750*/  LEA R10, P0, R15, R75, 0x1 ;  /* 0x0000004b0f0a7211 */ /* 0x001fe200078008ff */
[----:B------:R0:W4:Y:S01]  /*0760*/  LDG.E.U16 R69, [R6.64] ;  /* 0x0000000406457981 */ /* 0x000122000c1e1500 */
[-C--:B------:R-:W-:Y:S01]  /*0770*/  LEA.HI.X.SX32 R13, R13, R77.reuse, 0x1, P1 ;  /* 0x0000004d0d0d7211 */ /* 0x080fe200008f0eff */
[----:B------:R-:W-:Y:S01]  /*0780*/  IMAD R20, R21, 0x4, R5 ;  /* 0x0000000415147824 */ /* 0x000fe200078e0205 */
[----:B------:R-:W-:-:S02]  /*0790*/  LEA.HI.X.SX32 R11, R15, R77, 0x1, P0 ;  /* 0x0000004d0f0b7211 */ /* 0x000fc400000f0eff */
[-C--:B------:R-:W-:Y:S01]  /*07a0*/  LEA R8, P1, R5, R75.reuse, 0x1 ;  /* 0x0000004b05087211 */ /* 0x080fe200078208ff */
[----:B------:R-:W-:Y:S01]  /*07b0*/  IMAD R15, R21, 0x4, R20 ;  /* 0x00000004150f7824 */ /* 0x000fe200078e0214 */
[C---:B------:R-:W-:Y:S01]  /*07c0*/  LEA R4, P0, R0.reuse, R75, 0x1 ;  /* 0x0000004b00047211 */ /* 0x040fe200078008ff */
[----:B------:R0:W4:Y:S01]  /*07d0*/  LDG.E.U16 R67, [R12.64] ;  /* 0x000000040c437981 */ /* 0x000122000c1e1500 */
[-C--:B------:R-:W-:Y:S02]  /*07e0*/  LEA.HI.X.SX32 R9, R5, R77.reuse, 0x1, P1 ;  /* 0x0000004d05097211 */ /* 0x080fe400008f0eff */
[----:B------:R-:W-:Y:S01]  /*07f0*/  LEA.HI.X.SX32 R5, R0, R77, 0x1, P0 ;  /* 0x0000004d00057211 */ /* 0x000fe200000f0eff */
[----:B------:R0:W4:Y:S01]  /*0800*/  LDG.E.U16 R71, [R10.64] ;  /* 0x000000040a477981 */ /* 0x000122000c1e1500 */
[-C--:B-1----:R-:W-:Y:S02]  /*0810*/  LEA R2, P0, R18, R75.reuse, 0x1 ;  /* 0x0000004b12027211 */ /* 0x082fe400078008ff */
[----:B0-----:R-:W-:Y:S01]  /*0820*/  LEA R6, P1, R19, R75, 0x1 ;  /* 0x0000004b13067211 */ /* 0x001fe200078208ff */
[----:B------:R0:W4:Y:S01]  /*0830*/  LDG.E.U16 R9, [R8.64] ;  /* 0x0000000408097981 */ /* 0x000122000c1e1500 */
[----:B------:R-:W-:-:S02]  /*0840*/  LEA R21, R21, R15, 0x2 ;  /* 0x0000000f15157211 */ /* 0x000fc400078e10ff */
[----:B------:R-:W-:Y:S01]  /*0850*/  LEA R14, P2, R15, R75, 0x1 ;  /* 0x0000004b0f0e7211 */ /* 0x000fe200078408ff */
[----:B------:R1:W4:Y:S01]  /*0860*/  LDG.E.U16 R5, [R4.64] ;  /* 0x0000000404057981 */ /* 0x000322000c1e1500 */
[-C--:B------:R-:W-:Y:S02]  /*0870*/  LEA.HI.X.SX32 R3, R18, R77.reuse, 0x1, P0 ;  /* 0x0000004d12037211 */ /* 0x080fe400000f0eff */
[----:B------:R-:W-:Y:S02]  /*0880*/  LEA.HI.X.SX32 R7, R19, R77, 0x1, P1 ;  /* 0x0000004d13077211 */ /* 0x000fe400008f0eff */
[-C--:B------:R-:W-:Y:S02]  /*0890*/  LEA R12, P0, R20, R75.reuse, 0x1 ;  /* 0x0000004b140c7211 */ /* 0x080fe400078008ff */
[----:B------:R-:W-:Y:S01]  /*08a0*/  LEA R10, P1, R21, R75, 0x1 ;  /* 0x0000004b150a7211 */ /* 0x000fe200078208ff */
[----:B------:R0:W4:Y:S01]  /*08b0*/  LDG.E.U16 R3, [R2.64] ;  /* 0x0000000402037981 */ /* 0x000122000c1e1500 */
[----:B------:R-:W-:-:S02]  /*08c0*/  LEA.HI.X.SX32 R15, R15, R77, 0x1, P2 ;  /* 0x0000004d0f0f7211 */ /* 0x000fc400010f0eff */
[-C--:B------:R-:W-:Y:S01]  /*08d0*/  LEA.HI.X.SX32 R13, R20, R77.reuse, 0x1, P0 ;  /* 0x0000004d140d7211 */ /* 0x080fe200000f0eff */
[----:B------:R0:W4:Y:S01]  /*08e0*/  LDG.E.U16 R19, [R6.64] ;  /* 0x0000000406137981 */ /* 0x000122000c1e1500 */
[----:B------:R-:W-:-:S03]  /*08f0*/  LEA.HI.X.SX32 R11, R21, R77, 0x1, P1 ;  /* 0x0000004d150b7211 */ /* 0x000fc600008f0eff */
[----:B------:R0:W4:Y:S04]  /*0900*/  LDG.E.U16 R73, [R14.64] ;  /* 0x000000040e497981 */ /* 0x000128000c1e1500 */
[----:B------:R1:W4:Y:S04]  /*0910*/  LDG.E.U16 R21, [R10.64] ;  /* 0x000000040a157981 */ /* 0x000328000c1e1500 */
[----:B0-----:R0:W4:Y:S01]  /*0920*/  LDG.E.U16 R15, [R12.64] ;  /* 0x000000040c0f7981 */ /* 0x001122000c1e1500 */
[----:B------:R-:W-:Y:S02]  /*0930*/  LOP3.LUT R0, R241, 0x3f, RZ, 0xc0, !PT ;  /* 0x0000003ff1007812 */ /* 0x000fe400078ec0ff */
[----:B------:R-:W-:-:S03]  /*0940*/  SHF.R.S32.HI R14, RZ, 0x6, R241 ;  /* 0x00000006ff0e7819 */ /* 0x000fc600000114f1 */
[----:B------:R-:W-:Y:S01]  /*0950*/  IMAD.SHL.U32 R75, R0, 0x2, RZ ;  /* 0x00000002004b7824 */ /* 0x000fe200078e00ff */
[----:B------:R-:W-:-:S04]  /*0960*/  SGXT R14, R14, 0x1 ;  /* 0x000000010e0e781a */ /* 0x000fc80000000200 */
[----:B------:R-:W-:-:S04]  /*0970*/  LOP3.LUT R14, R75, 0x90, R14, 0x78, !PT ;  /* 0x000000904b0e7812 */ /* 0x000fc800078e780e */
[----:B------:R-:W-:Y:S01]  /*0980*/  LOP3.LUT R252, R14, 0x20, RZ, 0x3c, !PT ;  /* 0x000000200efc7812 */ /* 0x000fe200078e3cff */
[----:B-1----:R-:W-:-:S05]  /*0990*/  IMAD.MOV.U32 R4, RZ, RZ, c[0x0][0x1d0] ;  /* 0x00007400ff047624 */ /* 0x002fca00078e00ff */
[----:B------:R-:W-:Y:S01]  /*09a0*/  ISETP.GE.AND P0, PT, R4, 0x1, PT ;  /* 0x000000010400780c */ /* 0x000fe20003f06270 */
[----:B0-----:R-:W-:Y:S01]  /*09b0*/  IMAD.MOV.U32 R12, RZ, RZ, -0x800000 ;  /* 0xff800000ff0c7424 */ /* 0x001fe200078e00ff */
[----:B------:R-:W-:Y:S01]  /*09c0*/  MOV R13, 0x3f800000 ;  /* 0x3f800000000d7802 */ /* 0x000fe20000000f00 */
[----:B------:R-:W-:Y:S01]  /*09d0*/  IMAD.MOV.U32 R11, RZ, RZ, -0x800000 ;  /* 0xff800000ff0b7424 */ /* 0x000fe200078e00ff */
[----:B------:R-:W-:Y:S01]  /*09e0*/  MOV R10, 0xff800000 ;  /* 0xff800000000a7802 */ /* 0x000fe20000000f00 */
[----:B------:R-:W-:Y:S01]  /*09f0*/  IMAD.MOV.U32 R8, RZ, RZ, 0x3f800000 ;  /* 0x3f800000ff087424 */ /* 0x000fe200078e00ff */
[----:B------:R-:W-:Y:S01]  /*0a00*/  MOV R7, 0x3f800000 ;  /* 0x3f80000000077802 */ /* 0x000fe20000000f00 */
[----:B------:R-:W-:Y:S01]  /*0a10*/  IMAD.MOV.U32 R6, RZ, RZ, 0x3f800000 ;  /* 0x3f800000ff067424 */ /* 0x000fe200078e00ff */
[----:B------:R-:W-:Y:S01]  /*0a20*/  CS2R R92, SRZ ;  /* 0x00000000005c7805 */ /* 0x000fe2000001ff00 */
        /* <DEDUP_REMOVED lines=15> */
[----:B------:R-:W-:Y:S01]  /*0b20*/  LOP3.LUT R64, R241, 0x7f, RZ, 0xc0, !PT ;  /* 0x0000007ff1407812 */ /* 0x000fe200078ec0ff */
[----:B------:R-:W-:Y:S01]  /*0b30*/  IMAD R2, R17, c[0x0][0x1c8], RZ ;  /* 0x0000720011027a24 */ /* 0x000fe200078e02ff */
[----:B------:R-:W-:Y:S01]  /*0b40*/  LOP3.LUT R38, R241, 0x60, RZ, 0xc0, !PT ;  /* 0x00000060f1267812 */ /* 0x000fe200078ec0ff */
[----:B--2---:R-:W-:Y:S04]  /*0b50*/  STS.U16 [R14+0x4000], R23 ;  /* 0x004000170e007388 */ /* 0x004fe80000000400 */
[----:B---3--:R-:W-:Y:S04]  /*0b60*/  STS.U16 [R14+0x4200], R27 ;  /* 0x0042001b0e007388 */ /* 0x008fe80000000400 */
[----:B-----5:R-:W-:Y:S04]  /*0b70*/  STS.U16 [R14+0x4400], R31 ;  /* 0x0044001f0e007388 */ /* 0x020fe80000000400 */
[----:B------:R-:W-:Y:S04]  /*0b80*/  STS.U16 [R14+0x4600], R35 ;  /* 0x004600230e007388 */ /* 0x000fe80000000400 */
[----:B------:R-:W-:Y:S04]  /*0b90*/  STS.U16 [R14+0x4800], R39 ;  /* 0x004800270e007388 */ /* 0x000fe80000000400 */
[----:B------:R-:W-:Y:S04]  /*0ba0*/  STS.U16 [R14+0x4a00], R43 ;  /* 0x004a002b0e007388 */ /* 0x000fe80000000400 */
[----:B------:R-:W-:Y:S04]  /*0bb0*/  STS.U16 [R14+0x4c00], R47 ;  /* 0x004c002f0e007388 */ /* 0x000fe80000000400 */
[----:B------:R-:W-:Y:S04]  /*0bc0*/  STS.U16 [R14+0x4e00], R51 ;  /* 0x004e00330e007388 */ /* 0x000fe80000000400 */
[----:B------:R-:W-:Y:S04]  /*0bd0*/  STS.U16 [R14+0x5000], R55 ;  /* 0x005000370e007388 */ /* 0x000fe80000000400 */
[----:B------:R-:W-:Y:S04]  /*0be0*/  STS.U16 [R14+0x5200], R59 ;  /* 0x0052003b0e007388 */ /* 0x000fe80000000400 */
[----:B------:R-:W-:Y:S04]  /*0bf0*/  STS.U16 [R14+0x5400], R63 ;  /* 0x0054003f0e007388 */ /* 0x000fe80000000400 */
[----:B----4-:R-:W-:Y:S04]  /*0c00*/  STS.U16 [R14+0x5800], R69 ;  /* 0x005800450e007388 */ /* 0x010fe80000000400 */
[----:B------:R-:W-:Y:S04]  /*0c10*/  STS.U16 [R14+0x5600], R67 ;  /* 0x005600430e007388 */ /* 0x000fe80000000400 */
[----:B------:R-:W-:Y:S04]  /*0c20*/  STS.U16 [R14+0x5a00], R71 ;  /* 0x005a00470e007388 */ /* 0x000fe80000000400 */
[----:B------:R0:W-:Y:S04]  /*0c30*/  STS.U16 [R14+0x5c00], R9 ;  /* 0x005c00090e007388 */ /* 0x0001e80000000400 */
        /* <DEDUP_REMOVED lines=15> */
[----:B------:R-:W-:Y:S01]  /*0d30*/  STS.U16 [R252+0x5f00], R21 ;  /* 0x005f0015fc007388 */ /* 0x000fe20000000400 */
[----:B0-----:R-:W-:-:S03]  /*0d40*/  IMAD.MOV.U32 R9, RZ, RZ, -0x800000 ;  /* 0xff800000ff097424 */ /* 0x001fc600078e00ff */
[----:B------:R0:W-:Y:S02]  /*0d50*/  STS.U16 [R252+0x5b00], R19 ;  /* 0x005b0013fc007388 */ /* 0x0001e40000000400 */
[----:B0-----:R-:W-:Y:S01]  /*0d60*/  IMAD.SHL.U32 R19, R241, 0x8, RZ ;  /* 0x00000008f1137824 */ /* 0x001fe200078e00ff */
[----:B------:R-:W-:Y:S05]  /*0d70*/  @!P0 BRA `(.L_x_0) ;  /* 0x0000587000008947 */ /* 0x000fea0003800000 */
[----:B------:R-:W-:Y:S01]  /*0d80*/  SHF.R.U32.HI R2, RZ, 0x6, R241 ;  /* 0x00000006ff027819 */ /* 0x000fe200000116f1 */
[----:B------:R-:W-:Y:S01]  /*0d90*/  IMAD R6, R0, c[0x0][0x1b4], RZ ;  /* 0x00006d0000067a24 */ /* 0x000fe200078e02ff */
[----:B------:R-:W-:Y:S01]  /*0da0*/  MOV R57, c[0x0][0x1b8] ;  /* 0x00006e0000397a02 */ /* 0x000fe20000000f00 */
[----:B------:R-:W-:Y:S01]  /*0db0*/  IMAD R0, R22, c[0x0][0x1a0], RZ ;  /* 0x0000680016007a24 */ /* 0x000fe200078e02ff */
[----:B------:R-:W-:Y:S01]  /*0dc0*/  SGXT.U32 R2, R2, 0x1 ;  /* 0x000000010202781a */ /* 0x000fe20000000000 */
[----:B------:R-:W-:Y:S01]  /*0dd0*/  IMAD.SHL.U32 R5, R6, 0x2, RZ ;  /* 0x0000000206057824 */ /* 0x000fe200078e00ff */
[----:B------:R-:W-:Y:S01]  /*0de0*/  SHF.R.U32.HI R4, RZ, 0x3, R64 ;  /* 0x00000003ff047819 */ /* 0x000fe20000011640 */
[----:B------:R-:W-:Y:S01]  /*0df0*/  IMAD R3, R64, c[0x0][0x1a8], RZ ;  /* 0x00006a0040037a24 */ /* 0x000fe200078e02ff */
[----:B------:R-:W-:Y:S01]  /*0e00*/  LOP3.LUT R35, R241, 0x1c, RZ, 0xc0, !PT ;  /* 0x0000001cf1237812 */ /* 0x000fe200078ec0ff */
[----:B------:R-:W-:Y:S01]  /*0e10*/  IMAD R8, R2, c[0x0][0x1b8], RZ ;  /* 0x00006e0002087a24 */ /* 0x000fe200078e02ff */
[----:B------:R-:W-:Y:S01]  /*0e20*/  LOP3.LUT R28, R4, 0xc, RZ, 0xc0, !PT ;  /* 0x0000000c041c7812 */ /* 0x000fe200078ec0ff */
[----:B------:R-:W-:Y:S01]  /*0e30*/  IMAD R2, R22, c[0x0][0x1b0], RZ ;  /* 0x00006c0016027a24 */ /* 0x000fe200078e02ff */
[----:B------:R-:W-:Y:S01]  /*0e40*/  SHF.L.U32 R7, R35, 0x2, RZ ;  /* 0x0000000223077819 */ /* 0x000fe200000006ff */
[----:B------:R-:W-:Y:S01]  /*0e50*/  IMAD R9, R57, 0x2, R8 ;  /* 0x0000000239097824 */ /* 0x000fe200078e0208 */
[----:B------:R-:W-:Y:S01]  /*0e60*/  LOP3.LUT R32, R241, 0x7, RZ, 0xc0, !PT ;  /* 0x00000007f1207812 */ /* 0x000fe200078ec0ff */
[----:B------:R-:W-:Y:S01]  /*0e70*/  IMAD.SHL.U32 R4, R2, 0x2, RZ ;  /* 0x0000000202047824 */ /* 0x000fe200078e00ff */
[----:B------:R-:W-:Y:S01]  /*0e80*/  LOP3.LUT R19, R19, 0x30, RZ, 0xc0, !PT ;  /* 0x0000003013137812 */ /* 0x000fe200078ec0ff */
[----:B------:R-:W-:Y:S01]  /*0e90*/  IMAD R10, R57, 0x2, R9 ;  /* 0x00000002390a7824 */ /* 0x000fe200078e0209 */
[----:B------:R-:W-:Y:S01]  /*0ea0*/  SHF.L.U32 R36, R241, 0x7, RZ ;  /* 0x00000007f1247819 */ /* 0x000fe200000006ff */
[----:B------:R-:W-:Y:S01]  /*0eb0*/  IMAD.SHL.U32 R22, R0, 0x2, RZ ;  /* 0x0000000200167824 */ /* 0x000fe200078e00ff */
[----:B------:R-:W-:Y:S01]  /*0ec0*/  IADD3 R63, P2, P3, R5, c[0x0][0x170], R4 ;  /* 0x00005c00053f7a10 */ /* 0x000fe20007b5e004 */
[----:B------:R-:W-:Y:S01]  /*0ed0*/  IMAD.IADD R5, R7, 0x1, R28 ;  /* 0x0000000107057824 */ /* 0x000fe200078e021c */
[----:B------:R-:W-:Y:S01]  /*0ee0*/  LEA R11, R57, R10, 0x1 ;  /* 0x0000000a390b7211 */ /* 0x000fe200078e08ff */
[----:B------:R-:W-:Y:S01]  /*0ef0*/  IMAD.SHL.U32 R23, R3, 0x2, RZ ;  /* 0x0000000203177824 */ /* 0x000fe200078e00ff */
[----:B------:R-:W-:Y:S01]  /*0f00*/  CS2R R92, SRZ ;  /* 0x00000000005c7805 */ /* 0x000fe2000001ff00 */
[----:B------:R-:W-:Y:S01]  /*0f10*/  IMAD.HI R7, R6, 0x2, RZ ;  /* 0x0000000206077827 */ /* 0x000fe200078e02ff */
[----:B------:R-:W-:Y:S01]  /*0f20*/  CS2R R94, SRZ ;  /* 0x00000000005e7805 */ /* 0x000fe2000001ff00 */
[----:B------:R-:W-:Y:S01]  /*0f30*/  CS2R R88, SRZ ;  /* 0x0000000000587805 */ /* 0x000fe2000001ff00 */
[----:B------:R-:W-:Y:S01]  /*0f40*/  IADD3 R22, P0, P1, R23, c[0x0][0x168], R22 ;  /* 0x00005a0017167a10 */ /* 0x000fe2000791e016 */
[----:B------:R-:W-:Y:S01]  /*0f50*/  IMAD R12, R57, 0x2, R11 ;  /* 0x00000002390c7824 */ /* 0x000fe200078e020b */
[C---:B------:R-:W-:Y:S01]  /*0f60*/  SHF.L.U32 R23, R32.reuse, 0x4, RZ ;  /* 0x0000000420177819 */ /* 0x040fe200000006ff */
[----:B------:R-:W-:Y:S01]  /*0f70*/  IMAD.SHL.U32 R4, R241, 0x2, RZ ;  /* 0x00000002f1047824 */ /* 0x000fe200078e00ff */
[----:B------:R-:W-:Y:S01]  /*0f80*/  CS2R R90, SRZ ;  /* 0x00000000005a7805 */ /* 0x000fe2000001ff00 */
[----:B------:R-:W-:Y:S01]  /*0f90*/  IMAD R13, R57, 0x2, R12 ;  /* 0x00000002390d7824 */ /* 0x000fe200078e020c */
[----:B------:R-:W-:Y:S01]  /*0fa0*/  CS2R R84, SRZ ;  /* 0x0000000000547805 */ /* 0x000fe2000001ff00 */
[----:B------:R-:W-:Y:S01]  /*0fb0*/  IMAD R19, R32, 0x40, R19 ;  /* 0x0000004020137824 */ /* 0x000fe200078e0213 */
[--C-:B------:R-:W-:Y:S01]  /*0fc0*/  LOP3.LUT R34, R23, 0x30, R4.reuse, 0x78, !PT ;  /* 0x0000003017227812 */ /* 0x100fe200078e7804 */
[----:B------:R-:W-:Y:S01]  /*0fd0*/  IMAD.HI R2, R2, 0x2, RZ ;  /* 0x0000000202027827 */ /* 0x000fe200078e02ff */
[----:B------:R-:W-:Y:S01]  /*0fe0*/  LEA R15, R57, R13, 0x1 ;  /* 0x0000000d390f7211 */ /* 0x000fe200078e08ff */
[----:B------:R-:W-:Y:S01]  /*0ff0*/  CS2R R86, SRZ ;  /* 0x0000000000567805 */ /* 0x000fe2000001ff00 */
[----:B------:R-:W-:Y:S01]  /*1000*/  LOP3.LUT R33, R19, 0x10, R4, 0x78, !PT ;  /* 0x0000001013217812 */ /* 0x000fe200078e7804 */
[----:B------:R-:W-:Y:S01]  /*1010*/  IMAD.HI R0, R0, 0x2, RZ ;  /* 0x0000000200007827 */ /* 0x000fe200078e02ff */
[----:B------:R-:W-:Y:S01]  /*1020*/  LOP3.LUT R4, R241, 0x10, RZ, 0xc0, !PT ;  /* 0x00000010f1047812 */ /* 0x000fe200078ec0ff */
[----:B------:R-:W-:Y:S01]  /*1030*/  CS2R R80, SRZ ;  /* 0x0000000000507805 */ /* 0x000fe2000001ff00 */
[----:B------:R-:W-:Y:S01]  /*1040*/  IADD3.X R65, R7, c[0x0][0x174], R2, P2, P3 ;  /* 0x00005d0007417a10 */ /* 0x000fe200017e6402 */
[----:B------:R-:W-:Y:S01]  /*1050*/  IMAD R17, R57, 0x2, R15 ;  /* 0x0000000239117824 */ /* 0x000fe200078e020f */
[----:B------:R-:W-:Y:S01]  /*1060*/  LOP3.LUT R19, R23, 0x780, R36, 0xf8, !PT ;  /* 0x0000078017137812 */ /* 0x000fe200078ef824 */
[----:B------:R-:W-:Y:S01]  /*1070*/  IMAD.HI R3, R3, 0x2, RZ ;  /* 0x0000000203037827 */ /* 0x000fe200078e02ff */
[----:B------:R-:W-:Y:S01]  /*1080*/  CS2R R82, SRZ ;  /* 0x0000000000527805 */ /* 0x000fe2000001ff00 */
[----:B------:R-:W-:Y:S01]  /*1090*/  CS2R R112, SRZ ;  /* 0x0000000000707805 */ /* 0x000fe2000001ff00 */
[----:B------:R-:W-:Y:S01]  /*10a0*/  CS2R R114, SRZ ;  /* 0x0000000000727805 */ /* 0x000fe2000001ff00 */
[----:B------:R-:W-:Y:S01]  /*10b0*/  IMAD R18, R57, 0x2, R17 ;  /* 0x0000000239127824 */ /* 0x000fe200078e0211 */
[----:B------:R-:W-:Y:S01]  /*10c0*/  IADD3.X R23, R3, c[0x0][0x16c], R0, P0, P1 ;  /* 0x00005b0003177a10 */ /* 0x000fe200007e2400 */
[----:B------:R-:W-:Y:S01]  /*10d0*/  IMAD R4, R4, 0x20, R33 ;  /* 0x0000002004047824 */ /* 0x000fe200078e0221 */
[----:B------:R-:W-:Y:S01]  /*10e0*/  SHF.R.U32.HI R0, RZ, 0x1, R38 ;  /* 0x00000001ff007819 */ /* 0x000fe20000011626 */
[----:B------:R-:W-:Y:S01]  /*10f0*/  IMAD R33, R35, 0x8, R16 ;  /* 0x0000000823217824 */ /* 0x000fe200078e0210 */
[----:B------:R-:W-:Y:S01]  /*1100*/  LEA R20, R57, R18, 0x1 ;  /* 0x0000001239147211 */ /* 0x000fe200078e08ff */
[----:B------:R-:W-:Y:S01]  /*1110*/  IMAD R35, R32, 0x4, R38 ;  /* 0x0000000420237824 */ /* 0x000fe200078e0226 */
[CC--:B------:R-:W-:Y:S01]  /*1120*/  LEA R38, P0, R8.reuse, R63.reuse, 0x1 ;  /* 0x0000003f08267211 */ /* 0x0c0fe200078008ff */
[----:B------:R-:W-:Y:S01]  /*1130*/  IMAD.SHL.U32 R33, R33, 0x4, RZ ;  /* 0x0000000421217824 */ /* 0x000fe200078e00ff */
[----:B------:R-:W-:Y:S01]  /*1140*/  LEA R36, P1, R9, R63, 0x1 ;  /* 0x0000003f09247211 */ /* 0x000fe200078208ff */
[----:B------:R-:W-:Y:S01]  /*1150*/  IMAD R21, R57, 0x2, R20 ;  /* 0x0000000239157824 */ /* 0x000fe200078e0214 */
[-C--:B------:R-:W-:Y:S01]  /*1160*/  LEA.HI.X.SX32 R39, R8, R65.reuse, 0x1, P0 ;  /* 0x0000004108277211 */ /* 0x080fe200000f0eff */
[--C-:B------:R-:W-:Y:S01]  /*1170*/  IMAD.U32 R3, R35, 0x40, R34.reuse ;  /* 0x0000004023037824 */ /* 0x100fe200078e0022 */
[----:B------:R-:W-:Y:S01]  /*1180*/  LOP3.LUT R0, R33, R0, RZ, 0x3c, !PT ;  /* 0x0000000021007212 */ /* 0x000fe200078e3cff */
[----:B------:R-:W-:Y:S01]  /*1190*/  IMAD R24, R57, 0x2, R21 ;  /* 0x0000000239187824 */ /* 0x000fe200078e0215 */
[----:B------:R0:W-:Y:S01]  /*11a0*/  STL.64 [R1+0x248], R4 ;  /* 0x0002480401007387 */ /* 0x0001e20000100a00 */
[----:B------:R-:W-:Y:S01]  /*11b0*/  IMAD.U32 R2, R35, 0x20, R34 ;  /* 0x0000002023027824 */ /* 0x000fe200078e0022 */
[----:B------:R-:W-:Y:S01]  /*11c0*/  LEA.HI.X.SX32 R37, R9, R65, 0x1, P1 ;  /* 0x0000004109257211 */ /* 0x000fe200008f0eff */
[----:B------:R-:W-:Y:S01]  /*11d0*/  IMAD.MOV.U32 R100, RZ, RZ, -0x800000 ;  /* 0xff800000ff647424 */ /* 0x000fe200078e00ff */
[----:B------:R-:W-:Y:S01]  /*11e0*/  LEA R25, R57, R24, 0x1 ;  /* 0x0000001839197211 */ /* 0x000fe200078e08ff */
[----:B------:R1:W-:Y:S01]  /*11f0*/  STL [R1+0x250], R5 ;  /* 0x0002500501007387 */ /* 0x0003e20000100800 */
[----:B------:R-:W-:-:S02]  /*1200*/  CS2R R116, SRZ ;  /* 0x0000000000747805 */ /* 0x000fc4000001ff00 */
[----:B------:R-:W-:Y:S01]  /*1210*/  LEA R26, R57, R25, 0x1 ;  /* 0x00000019391a7211 */ /* 0x000fe200078e08ff */
[----:B------:R2:W-:Y:S01]  /*1220*/  STL.64 [R1+0x258], R2 ;  /* 0x0002580201007387 */ /* 0x0005e20000100a00 */
[----:B0-----:R-:W-:-:S03]  /*1230*/  LEA R4, P2, R10, R63, 0x1 ;  /* 0x0000003f0a047211 */ /* 0x001fc600078408ff */
[----:B------:R-:W-:Y:S01]  /*1240*/  IMAD R27, R57, 0x2, R26 ;  /* 0x00000002391b7824 */ /* 0x000fe200078e021a */
[----:B------:R0:W-:Y:S01]  /*1250*/  STL [R1+0x270], R3 ;  /* 0x0002700301007387 */ /* 0x0001e20000100800 */
[----:B-1----:R-:W-:-:S03]  /*1260*/  LEA.HI.X.SX32 R5, R10, R65, 0x1, P2 ;  /* 0x000000410a057211 */ /* 0x002fc600010f0eff */
[----:B------:R-:W-:Y:S01]  /*1270*/  LEA R28, R57, R27, 0x1 ;  /* 0x0000001b391c7211 */ /* 0x000fe200078e08ff */
[----:B------:R-:W-:Y:S01]  /*1280*/  STL.64 [R1+0x48], R38 ;  /* 0x0000482601007387 */ /* 0x000fe20000100a00 */
[----:B--2---:R-:W-:-:S03]  /*1290*/  LEA R2, P2, R13, R63, 0x1 ;  /* 0x0000003f0d027211 */ /* 0x004fc600078408ff */
[----:B------:R-:W-:Y:S01]  /*12a0*/  IMAD R29, R57, 0x2, R28 ;  /* 0x00000002391d7824 */ /* 0x000fe200078e021c */
[----:B------:R1:W-:Y:S01]  /*12b0*/  STL.64 [R1+0x40], R36 ;  /* 0x0000402401007387 */ /* 0x0003e20000100a00 */
[----:B0-----:R-:W-:Y:S02]  /*12c0*/  LEA.HI.X.SX32 R3, R13, R65, 0x1, P2 ;  /* 0x000000410d037211 */ /* 0x001fe400010f0eff */
[C---:B------:R-:W-:Y:S01]  /*12d0*/  IMAD R6, R57.reuse, 0x2, R29 ;  /* 0x0000000239067824 */ /* 0x040fe200078e021d */
[----:B------:R0:W-:Y:S03]  /*12e0*/  STL.64 [R1+0x38], R4 ;  /* 0x0000380401007387 */ /* 0x0001e60000100a00 */
[----:B------:R-:W-:-:S04]  /*12f0*/  IMAD R30, R57, 0x2, R6 ;  /* 0x00000002391e7824 */ /* 0x000fc800078e0206 */
[----:B------:R-:W-:Y:S01]  /*1300*/  IMAD R31, R57, 0x2, R30 ;  /* 0x00000002391f7824 */ /* 0x000fe200078e021e */
[----:B-1----:R-:W-:-:S04]  /*1310*/  LEA R36, P0, R11, R63, 0x1 ;  /* 0x0000003f0b247211 */ /* 0x002fc800078008ff */
[----:B------:R-:W-:Y:S02]  /*1320*/  LEA R7, R57, R31, 0x1 ;  /* 0x0000001f39077211 */ /* 0x000fe400078e08ff */
[----:B------:R-:W-:Y:S02]  /*1330*/  LEA.HI.X.SX32 R37, R11, R65, 0x1, P0 ;  /* 0x000000410b257211 */ /* 0x000fe400000f0eff */
[C---:B------:R-:W-:Y:S02]  /*1340*/  LEA R16, R57.reuse, R7, 0x1 ;  /* 0x0000000739107211 */ /* 0x040fe400078e08ff */
[C---:B0-----:R-:W-:Y:S01]  /*1350*/  LEA R4, P1, R12.reuse, R63, 0x1 ;  /* 0x0000003f0c047211 */ /* 0x041fe200078208ff */
[----:B------:R0:W-:Y:S01]  /*1360*/  STL.64 [R1+0x30], R36 ;  /* 0x0000302401007387 */ /* 0x0001e20000100a00 */
[----:B------:R-:W-:Y:S02]  /*1370*/  LEA R32, R57, R16, 0x1 ;  /* 0x0000001039207211 */ /* 0x000fe400078e08ff */
[----:B------:R-:W-:-:S02]  /*1380*/  LEA.HI.X.SX32 R5, R12, R65, 0x1, P1 ;  /* 0x000000410c057211 */ /* 0x000fc400008f0eff */
[----:B------:R-:W-:-:S03]  /*1390*/  LEA R33, R57, R32, 0x1 ;  /* 0x0000002039217211 */ /* 0x000fc600078e08ff */
[----:B------:R1:W-:Y:S02]  /*13a0*/  STL.64 [R1+0x28], R4 ;  /* 0x0000280401007387 */ /* 0x0003e40000100a00 */
[----:B------:R-:W-:Y:S01]  /*13b0*/  IMAD R34, R57, 0x2, R33 ;  /* 0x0000000239227824 */ /* 0x000fe200078e0221 */
[----:B0-----:R-:W-:Y:S01]  /*13c0*/  LEA R36, P0, R15, R63, 0x1 ;  /* 0x0000003f0f247211 */ /* 0x001fe200078008ff */
[----:B------:R0:W-:Y:S02]  /*13d0*/  STL.64 [R1+0x20], R2 ;  /* 0x0000200201007387 */ /* 0x0001e40000100a00 */
[----:B------:R-:W-:Y:S01]  /*13e0*/  IMAD R8, R57, 0x2, R34 ;  /* 0x0000000239087824 */ /* 0x000fe200078e0222 */
[----:B------:R-:W-:-:S04]  /*13f0*/  LEA.HI.X.SX32 R37, R15, R65, 0x1, P0 ;  /* 0x000000410f257211 */ /* 0x000fc800000f0eff */
[----:B------:R-:W-:Y:S02]  /*1400*/  LEA R9, R57, R8, 0x1 ;  /* 0x0000000839097211 */ /* 0x000fe400078e08ff */
[-C--:B-1----:R-:W-:Y:S01]  /*1410*/  LEA R4, P1, R17, R63.reuse, 0x1 ;  /* 0x0000003f11047211 */ /* 0x082fe200078208ff */
[----:B------:R-:W-:Y:S02]  /*1420*/  STL.64 [R1+0x18], R36 ;  /* 0x0000182401007387 */ /* 0x000fe40000100a00 */
[----:B------:R-:W-:Y:S01]  /*1430*/  IMAD R10, R57, 0x2, R9 ;  /* 0x00000002390a7824 */ /* 0x000fe200078e0209 */
[C---:B0-----:R-:W-:Y:S02]  /*1440*/  LEA R2, P2, R18.reuse, R63, 0x1 ;  /* 0x0000003f12027211 */ /* 0x041fe400078408ff */
[-C--:B------:R-:W-:Y:S01]  /*1450*/  LEA.HI.X.SX32 R5, R17, R65.reuse, 0x1, P1 ;  /* 0x0000004111057211 */ /* 0x080fe200008f0eff */
[----:B------:R-:W-:Y:S01]  /*1460*/  IMAD R11, R57, 0x2, R10 ;  /* 0x00000002390b7824 */ /* 0x000fe200078e020a */
[----:B------:R-:W-:-:S02]  /*1470*/  LEA.HI.X.SX32 R3, R18, R65, 0x1, P2 ;  /* 0x0000004112037211 */ /* 0x000fc400010f0eff */
[C---:B------:R-:W-:Y:S02]  /*1480*/  LEA R246, P2, R24.reuse, R63, 0x1 ;  /* 0x0000003f18f67211 */ /* 0x040fe400078408ff */
[----:B------:R-:W-:Y:S01]  /*1490*/  LEA R12, R57, R11, 0x1 ;  /* 0x0000000b390c7211 */ /* 0x000fe200078e08ff */
[----:B------:R0:W-:Y:S01]  /*14a0*/  STL.64 [R1+0x8], R2 ;  /* 0x0000080201007387 */ /* 0x0001e20000100a00 */
[----:B------:R-:W-:Y:S02]  /*14b0*/  LEA.HI.X.SX32 R247, R24, R65, 0x1, P2 ;  /* 0x0000004118f77211 */ /* 0x000fe400010f0eff */
[-C--:B------:R-:W-:Y:S01]  /*14c0*/  LEA R234, P2, R27, R63.reuse, 0x1 ;  /* 0x0000003f1bea7211 */ /* 0x080fe200078408ff */
[----:B------:R-:W-:Y:S01]  /*14d0*/  IMAD R13, R57, 0x2, R12 ;  /* 0x00000002390d7824 */ /* 0x000fe200078e020c */
[----:B------:R-:W-:Y:S01]  /*14e0*/  LEA R250, P1, R21, R63, 0x1 ;  /* 0x0000003f15fa7211 */ /* 0x000fe200078208ff */
[----:B------:R-:W-:Y:S01]  /*14f0*/  STL.64 [R1+0x10], R4 ;  /* 0x0000100401007387 */ /* 0x000fe20000100a00 */
[----:B------:R-:W-:Y:S01]  /*1500*/  LEA.HI.X.SX32 R235, R27, R65, 0x1, P2 ;  /* 0x000000411beb7211 */ /* 0x000fe200010f0eff */
[----:B------:R-:W-:Y:S01]  /*1510*/  IMAD R15, R57, 0x2, R13 ;  /* 0x00000002390f7824 */ /* 0x000fe200078e020d */
[----:B------:R-:W-:-:S02]  /*1520*/  LEA R222, P2, R6, R63, 0x1 ;  /* 0x0000003f06de7211 */ /* 0x000fc400078408ff */
[----:B------:R-:W-:Y:S02]  /*1530*/  LEA.HI.X.SX32 R251, R21, R65, 0x1, P1 ;  /* 0x0000004115fb7211 */ /* 0x000fe400008f0eff */
[C---:B------:R-:W-:Y:S02]  /*1540*/  LEA R17, R57.reuse, R15, 0x1 ;  /* 0x0000000f39117211 */ /* 0x040fe400078e08ff */
[----:B0-----:R-:W-:Y:S01]  /*1550*/  LEA R2, P0, R20, R63, 0x1 ;  /* 0x0000003f14027211 */ /* 0x001fe200078008ff */
[----:B------:R-:W-:Y:S01]  /*1560*/  STL.64 [R1+0x260], R250 ;  /* 0x000260fa01007387 */ /* 0x000fe20000100a00 */
[-C--:B------:R-:W-:Y:S01]  /*1570*/  LEA.HI.X.SX32 R223, R6, R65.reuse, 0x1, P2 ;  /* 0x0000004106df7211 */ /* 0x080fe200010f0eff */
[----:B------:R-:W-:Y:S01]  /*1580*/  IMAD R18, R57, 0x2, R17 ;  /* 0x0000000239127824 */ /* 0x000fe200078e0211 */
[----:B------:R-:W-:Y:S02]  /*1590*/  LEA.HI.X.SX32 R3, R20, R65, 0x1, P0 ;  /* 0x0000004114037211 */ /* 0x000fe400000f0eff */
[-C--:B------:R-:W-:Y:S01]  /*15a0*/  LEA R242, P0, R25, R63.reuse, 0x1 ;  /* 0x0000003f19f27211 */ /* 0x080fe200078008ff */
[----:B------:R-:W-:Y:S01]  /*15b0*/  IMAD R20, R57, 0x2, R18 ;  /* 0x0000000239147824 */ /* 0x000fe200078e0212 */
[----:B------:R-:W-:Y:S01]  /*15c0*/  LEA R238, P1, R26, R63, 0x1 ;  /* 0x0000003f1aee7211 */ /* 0x000fe200078208ff */
[----:B------:R0:W-:Y:S01]  /*15d0*/  STL.64 [R1], R2 ;  /* 0x0000000201007387 */ /* 0x0001e20000100a00 */
[----:B------:R-:W-:-:S02]  /*15e0*/  LEA.HI.X.SX32 R243, R25, R65, 0x1, P0 ;  /* 0x0000004119f37211 */ /* 0x000fc400000f0eff */
[----:B------:R-:W-:Y:S01]  /*15f0*/  LEA R6, R57, R20, 0x1 ;  /* 0x0000001439067211 */ /* 0x000fe200078e08ff */
[----:B------:R-:W-:Y:S01]  /*1600*/  STL.64 [R1+0x268], R246 ;  /* 0x000268f601007387 */ /* 0x000fe20000100a00 */
[-C--:B------:R-:W-:Y:S02]  /*1610*/  LEA R230, P0, R28, R63.reuse, 0x1 ;  /* 0x0000003f1ce67211 */ /* 0x080fe400078008ff */
[----:B------:R-:W-:Y:S01]  /*1620*/  LEA R208, P2, R7, R63, 0x1 ;  /* 0x0000003f07d07211 */ /* 0x000fe200078408ff */
[----:B------:R-:W-:Y:S01]  /*1630*/  IMAD R21, R57, 0x2, R6 ;  /* 0x0000000239157824 */ /* 0x000fe200078e0206 */
[----:B------:R-:W-:Y:S02]  /*1640*/  LEA.HI.X.SX32 R239, R26, R65, 0x1, P1 ;  /* 0x000000411aef7211 */ /* 0x000fe400008f0eff */
[----:B------:R-:W-:Y:S02]  /*1650*/  LEA R226, P1, R29, R63, 0x1 ;  /* 0x0000003f1de27211 */ /* 0x000fe400078208ff */
[----:B------:R-:W-:-:S02]  /*1660*/  LEA.HI.X.SX32 R231, R28, R65, 0x1, P0 ;  /* 0x000000411ce77211 */ /* 0x000fc400000f0eff */
[----:B------:R-:W-:Y:S01]  /*1670*/  LEA.HI.X.SX32 R209, R7, R65, 0x1, P2 ;  /* 0x0000004107d17211 */ /* 0x000fe200010f0eff */
[----:B------:R-:W-:Y:S01]  /*1680*/  IMAD R7, R57, 0x2, R21 ;  /* 0x0000000239077824 */ /* 0x000fe200078e0215 */
[C---:B------:R-:W-:Y:S02]  /*1690*/  LEA R218, P0, R30.reuse, R63, 0x1 ;  /* 0x0000003f1eda7211 */ /* 0x040fe400078008ff */
[----:B------:R-:W-:Y:S02]  /*16a0*/  LEA.HI.X.SX32 R227, R29, R65, 0x1, P1 ;  /* 0x000000411de37211 */ /* 0x000fe400008f0eff */
[----:B------:R-:W-:Y:S02]  /*16b0*/  LEA R214, P1, R31, R63, 0x1 ;  /* 0x0000003f1fd67211 */ /* 0x000fe400078208ff */
[----:B------:R-:W-:Y:S02]  /*16c0*/  LEA.HI.X.SX32 R219, R30, R65, 0x1, P0 ;  /* 0x000000411edb7211 */ /* 0x000fe400000f0eff */
[----:B------:R-:W-:-:S02]  /*16d0*/  LEA R204, P0, R16, R63, 0x1 ;  /* 0x0000003f10cc7211 */ /* 0x000fc400078008ff */
[----:B------:R-:W-:Y:S02]  /*16e0*/  LEA R24, R57, R7, 0x1 ;  /* 0x0000000739187211 */ /* 0x000fe400078e08ff */
[----:B------:R-:W-:Y:S02]  /*16f0*/  LEA.HI.X.SX32 R215, R31, R65, 0x1, P1 ;  /* 0x000000411fd77211 */ /* 0x000fe400008f0eff */
[----:B------:R-:W-:Y:S02]  /*1700*/  LEA R200, P1, R32, R63, 0x1 ;  /* 0x0000003f20c87211 */ /* 0x000fe400078208ff */
[-C--:B------:R-:W-:Y:S01]  /*1710*/  LEA.HI.X.SX32 R205, R16, R65.reuse, 0x1, P0 ;  /* 0x0000004110cd7211 */ /* 0x080fe200000f0eff */
[----:B------:R-:W-:Y:S01]  /*1720*/  IMAD R16, R57, 0x2, R24 ;  /* 0x0000000239107824 */ /* 0x000fe200078e0218 */
[----:B------:R-:W-:Y:S02]  /*1730*/  LEA.HI.X.SX32 R201, R32, R65, 0x1, P1 ;  /* 0x0000004120c97211 */ /* 0x000fe400008f0eff */
[-C--:B------:R-:W-:Y:S01]  /*1740*/  LEA R196, P2, R33, R63.reuse, 0x1 ;  /* 0x0000003f21c47211 */ /* 0x080fe200078408ff */
[----:B------:R-:W-:Y:S01]  /*1750*/  IMAD R25, R57, 0x2, R16 ;  /* 0x0000000239197824 */ /* 0x000fe200078e0210 */
[----:B------:R-:W-:-:S02]  /*1760*/  LEA R192, P1, R8, R63, 0x1 ;  /* 0x0000003f08c07211 */ /* 0x000fc400078208ff */
[----:B------:R-:W-:Y:S02]  /*1770*/  LEA.HI.X.SX32 R197, R33, R65, 0x1, P2 ;  /* 0x0000004121c57211 */ /* 0x000fe400010f0eff */
[----:B------:R-:W-:Y:S02]  /*1780*/  LEA R194, P0, R34, R63, 0x1 ;  /* 0x0000003f22c27211 */ /* 0x000fe400078008ff */
[----:B------:R-:W-:Y:S02]  /*1790*/  LEA.HI.X.SX32 R193, R8, R65, 0x1, P1 ;  /* 0x0000004108c17211 */ /* 0x000fe400008f0eff */
[----:B------:R-:W-:Y:S02]  /*17a0*/  LEA R190, P2, R9, R63, 0x1 ;  /* 0x0000003f09be7211 */ /* 0x000fe400078408ff */
[----:B------:R-:W-:Y:S02]  /*17b0*/  LEA R8, R57, R25, 0x1 ;  /* 0x0000001939087211 */ /* 0x000fe400078e08ff */
[----:B------:R-:W-:-:S02]  /*17c0*/  LEA.HI.X.SX32 R195, R34, R65, 0x1, P0 ;  /* 0x0000004122c37211 */ /* 0x000fc400000f0eff */
[----:B------:R-:W-:Y:S01]  /*17d0*/  LEA.HI.X.SX32 R191, R9, R65, 0x1, P2 ;  /* 0x0000004109bf7211 */ /* 0x000fe200010f0eff */
[----:B------:R-:W-:Y:S01]  /*17e0*/  IMAD R9, R57, 0x2, R8 ;  /* 0x0000000239097824 */ /* 0x000fe200078e0208 */
[CC--:B------:R-:W-:Y:S02]  /*17f0*/  LEA R188, P0, R10.reuse, R63.reuse, 0x1 ;  /* 0x0000003f0abc7211 */ /* 0x0c0fe400078008ff */
[----:B------:R-:W-:Y:S02]  /*1800*/  LEA R186, P1, R11, R63, 0x1 ;  /* 0x0000003f0bba7211 */ /* 0x000fe400078208ff */
[----:B------:R-:W-:Y:S01]  /*1810*/  LEA.HI.X.SX32 R189, R10, R65, 0x1, P0 ;  /* 0x000000410abd7211 */ /* 0x000fe200000f0eff */
[----:B------:R-:W-:Y:S01]  /*1820*/  IMAD R10, R57, 0x2, R9 ;  /* 0x00000002390a7824 */ /* 0x000fe200078e0209 */
[----:B------:R-:W-:Y:S02]  /*1830*/  LEA R184, P2, R12, R63, 0x1 ;  /* 0x0000003f0cb87211 */ /* 0x000fe400078408ff */
[----:B------:R-:W-:-:S02]  /*1840*/  LEA.HI.X.SX32 R187, R11, R65, 0x1, P1 ;  /* 0x000000410bbb7211 */ /* 0x000fc400008f0eff */
[----:B------:R-:W-:Y:S02]  /*1850*/  LEA R11, R57, R10, 0x1 ;  /* 0x0000000a390b7211 */ /* 0x000fe400078e08ff */
[----:B------:R-:W-:Y:S02]  /*1860*/  LEA.HI.X.SX32 R185, R12, R65, 0x1, P2 ;  /* 0x000000410cb97211 */ /* 0x000fe400010f0eff */
[-C--:B------:R-:W-:Y:S01]  /*1870*/  LEA R182, P0, R13, R63.reuse, 0x1 ;  /* 0x0000003f0db67211 */ /* 0x080fe200078008ff */
[----:B------:R-:W-:Y:S01]  /*1880*/  IMAD R12, R57, 0x2, R11 ;  /* 0x00000002390c7824 */ /* 0x000fe200078e020b */
[-C--:B------:R-:W-:Y:S02]  /*1890*/  LEA R178, P2, R17, R63.reuse, 0x1 ;  /* 0x0000003f11b27211 */ /* 0x080fe400078408ff */
[----:B------:R-:W-:Y:S02]  /*18a0*/  LEA R180, P1, R15, R63, 0x1 ;  /* 0x0000003f0fb47211 */ /* 0x000fe400078208ff */
[-C--:B------:R-:W-:Y:S01]  /*18b0*/  LEA.HI.X.SX32 R183, R13, R65.reuse, 0x1, P0 ;  /* 0x000000410db77211 */ /* 0x080fe200000f0eff */
[----:B------:R-:W-:Y:S01]  /*18c0*/  IMAD R13, R57, 0x2, R12 ;  /* 0x00000002390d7824 */ /* 0x000fe200078e020c */
[----:B------:R-:W-:-:S02]  /*18d0*/  LEA.HI.X.SX32 R179, R17, R65, 0x1, P2 ;  /* 0x0000004111b37211 */ /* 0x000fc400010f0eff */
[----:B------:R-:W-:Y:S02]  /*18e0*/  LEA R172, P2, R6, R63, 0x1 ;  /* 0x0000003f06ac7211 */ /* 0x000fe400078408ff */
[----:B------:R-:W-:Y:S02]  /*18f0*/  LEA.HI.X.SX32 R181, R15, R65, 0x1, P1 ;  /* 0x000000410fb57211 */ /* 0x000fe400008f0eff */
[----:B------:R-:W-:Y:S02]  /*1900*/  LEA R174, P1, R20, R63, 0x1 ;  /* 0x0000003f14ae7211 */ /* 0x000fe400078208ff */
[----:B------:R-:W-:Y:S02]  /*1910*/  LEA.HI.X.SX32 R173, R6, R65, 0x1, P2 ;  /* 0x0000004106ad7211 */ /* 0x000fe400010f0eff */
[----:B------:R-:W-:Y:S02]  /*1920*/  LEA R6, R57, R13, 0x1 ;  /* 0x0000000d39067211 */ /* 0x000fe400078e08ff */
[----:B------:R-:W-:-:S02]  /*1930*/  LEA.HI.X.SX32 R175, R20, R65, 0x1, P1 ;  /* 0x0000004114af7211 */ /* 0x000fc400008f0eff */
[-C--:B------:R-:W-:Y:S01]  /*1940*/  LEA R168, P1, R7, R63.reuse, 0x1 ;  /* 0x0000003f07a87211 */ /* 0x080fe200078208ff */
[----:B------:R-:W-:Y:S01]  /*1950*/  IMAD R15, R57, 0x2, R6 ;  /* 0x00000002390f7824 */ /* 0x000fe200078e0206 */
[----:B------:R-:W-:Y:S02]  /*1960*/  LEA R176, P0, R18, R63, 0x1 ;  /* 0x0000003f12b07211 */ /* 0x000fe400078008ff */
[----:B------:R-:W-:Y:S01]  /*1970*/  LEA.HI.X.SX32 R169, R7, R65, 0x1, P1 ;  /* 0x0000004107a97211 */ /* 0x000fe200008f0eff */
[----:B------:R-:W-:Y:S01]  /*1980*/  IMAD R7, R57, 0x2, R15 ;  /* 0x0000000239077824 */ /* 0x000fe200078e020f */
[----:B------:R-:W-:Y:S02]  /*1990*/  LEA R166, P2, R24, R63, 0x1 ;  /* 0x0000003f18a67211 */ /* 0x000fe400078408ff */
[----:B------:R-:W-:Y:S02]  /*19a0*/  LEA.HI.X.SX32 R177, R18, R65, 0x1, P0 ;  /* 0x0000004112b17211 */ /* 0x000fe400000f0eff */
[----:B------:R-:W-:-:S02]  /*19b0*/  LEA R170, P0, R21, R63, 0x1 ;  /* 0x0000003f15aa7211 */ /* 0x000fc400078008ff */
[----:B------:R-:W-:Y:S02]  /*19c0*/  LEA.HI.X.SX32 R167, R24, R65, 0x1, P2 ;  /* 0x0000004118a77211 */ /* 0x000fe400010f0eff */
[----:B------:R-:W-:Y:S02]  /*19d0*/  LEA R160, P2, R8, R63, 0x1 ;  /* 0x0000003f08a07211 */ /* 0x000fe400078408ff */
[----:B------:R-:W-:Y:S02]  /*19e0*/  LEA R17, R57, R7, 0x1 ;  /* 0x0000000739117211 */ /* 0x000fe400078e08ff */
[----:B------:R-:W-:Y:S01]  /*19f0*/  LEA.HI.X.SX32 R171, R21, R65, 0x1, P0 ;  /* 0x0000004115ab7211 */ /* 0x000fe200000f0eff */
[----:B------:R-:W-:Y:S01]  /*1a00*/  IMAD.MOV.U32 R21, RZ, RZ, -0x800000 ;  /* 0xff800000ff157424 */ /* 0x000fe200078e00ff */
[----:B------:R-:W-:Y:S02]  /*1a10*/  LEA R164, P0, R16, R63, 0x1 ;  /* 0x0000003f10a47211 */ /* 0x000fe400078008ff */
[-C--:B------:R-:W-:Y:S01]  /*1a20*/  LEA.HI.X.SX32 R161, R8, R65.reuse, 0x1, P2 ;  /* 0x0000004108a17211 */ /* 0x080fe200010f0eff */
[----:B------:R-:W-:Y:S01]  /*1a30*/  IMAD R8, R57, 0x2, R17 ;  /* 0x0000000239087824 */ /* 0x000fe200078e0211 */
[----:B------:R-:W-:-:S02]  /*1a40*/  LEA.HI.X.SX32 R165, R16, R65, 0x1, P0 ;  /* 0x0000004110a57211 */ /* 0x000fc400000f0eff */
[-C--:B------:R-:W-:Y:S01]  /*1a50*/  LEA R162, P1, R25, R63.reuse, 0x1 ;  /* 0x0000003f19a27211 */ /* 0x080fe200078208ff */
[----:B------:R-:W-:Y:S01]  /*1a60*/  IMAD R16, R57, 0x2, R8 ;  /* 0x0000000239107824 */ /* 0x000fe200078e0208 */
[----:B------:R-:W-:Y:S02]  /*1a70*/  LEA R148, P0, R9, R63, 0x1 ;  /* 0x0000003f09947211 */ /* 0x000fe400078008ff */
[----:B------:R-:W-:Y:S02]  /*1a80*/  LEA.HI.X.SX32 R163, R25, R65, 0x1, P1 ;  /* 0x0000004119a37211 */ /* 0x000fe400008f0eff */
[----:B------:R-:W-:Y:S02]  /*1a90*/  LEA R24, P2, R11, R63, 0x1 ;  /* 0x0000003f0b187211 */ /* 0x000fe400078408ff */
[----:B------:R-:W-:Y:S02]  /*1aa0*/  LEA.HI.X.SX32 R149, R9, R65, 0x1, P0 ;  /* 0x0000004109957211 */ /* 0x000fe400000f0eff */
[----:B------:R-:W-:-:S02]  /*1ab0*/  LEA R146, P1, R10, R63, 0x1 ;  /* 0x0000003f0a927211 */ /* 0x000fc400078208ff */
[----:B------:R-:W-:Y:S02]  /*1ac0*/  LEA R9, R57, R16, 0x1 ;  /* 0x0000001039097211 */ /* 0x000fe400078e08ff */
[-C--:B------:R-:W-:Y:S02]  /*1ad0*/  LEA.HI.X.SX32 R25, R11, R65.reuse, 0x1, P2 ;  /* 0x000000410b197211 */ /* 0x080fe400010f0eff */
[----:B------:R-:W-:Y:S01]  /*1ae0*/  LEA.HI.X.SX32 R147, R10, R65, 0x1, P1 ;  /* 0x000000410a937211 */ /* 0x000fe200008f0eff */
[----:B------:R-:W-:Y:S01]  /*1af0*/  IMAD R10, R57, 0x2, R9 ;  /* 0x00000002390a7824 */ /* 0x000fe200078e0209 */
[CC--:B------:R-:W-:Y:S02]  /*1b00*/  LEA R30, P2, R6.reuse, R63.reuse, 0x1 ;  /* 0x0000003f061e7211 */ /* 0x0c0fe400078408ff */
[----:B------:R-:W-:Y:S02]  /*1b10*/  LEA R28, P1, R13, R63, 0x1 ;  /* 0x0000003f0d1c7211 */ /* 0x000fe400078208ff */
[----:B------:R-:W-:Y:S01]  /*1b20*/  LEA.HI.X.SX32 R31, R6, R65, 0x1, P2 ;  /* 0x00000041061f7211 */ /* 0x000fe200010f0eff */
[----:B------:R-:W-:Y:S01]  /*1b30*/  IMAD R6, R57, 0x2, R10 ;  /* 0x0000000239067824 */ /* 0x000fe200078e020a */
[----:B------:R-:W-:-:S02]  /*1b40*/  LEA R26, P0, R12, R63, 0x1 ;  /* 0x0000003f0c1a7211 */ /* 0x000fc400078008ff */
[----:B------:R-:W-:Y:S01]  /*1b50*/  LEA.HI.X.SX32 R29, R13, R65, 0x1, P1 ;  /* 0x000000410d1d7211 */ /* 0x000fe200008f0eff */
[----:B------:R-:W-:Y:S01]  /*1b60*/  IMAD.MOV.U32 R13, RZ, RZ, 0x3f800000 ;  /* 0x3f800000ff0d7424 */ /* 0x000fe200078e00ff */
[----:B------:R-:W-:Y:S02]  /*1b70*/  LEA R34, P1, R7, R63, 0x1 ;  /* 0x0000003f07227211 */ /* 0x000fe400078208ff */
[----:B------:R-:W-:Y:S02]  /*1b80*/  LEA R11, R57, R6, 0x1 ;  /* 0x00000006390b7211 */ /* 0x000fe400078e08ff */
[----:B------:R-:W-:Y:S02]  /*1b90*/  LEA.HI.X.SX32 R27, R12, R65, 0x1, P0 ;  /* 0x000000410c1b7211 */ /* 0x000fe400000f0eff */
        /* <DEDUP_REMOVED lines=14> */
[C---:B------:R-:W-:Y:S01]  /*1c80*/  IMAD R9, R57.reuse, 0x2, R8 ;  /* 0x0000000239097824 */ /* 0x040fe200078e0208 */
[-C--:B------:R-:W-:Y:S01]  /*1c90*/  LEA R46, P1, R6, R63.reuse, 0x1 ;  /* 0x0000003f062e7211 */ /* 0x080fe200078208ff */
[----:B------:R-:W-:Y:S01]  /*1ca0*/  CS2R R16, SRZ ;  /* 0x0000000000107805 */ /* 0x000fe2000001ff00 */
[----:B------:R-:W-:Y:S02]  /*1cb0*/  LEA R44, P0, R10, R63, 0x1 ;  /* 0x0000003f0a2c7211 */ /* 0x000fe400078008ff */
[-C--:B------:R-:W-:Y:S01]  /*1cc0*/  LEA.HI.X.SX32 R47, R6, R65.reuse, 0x1, P1 ;  /* 0x00000041062f7211 */ /* 0x080fe200008f0eff */
[----:B------:R-:W-:Y:S01]  /*1cd0*/  IMAD R6, R57, 0x2, R9 ;  /* 0x0000000239067824 */ /* 0x000fe200078e0209 */
[----:B------:R-:W-:-:S02]  /*1ce0*/  LEA.HI.X.SX32 R45, R10, R65, 0x1, P0 ;  /* 0x000000410a2d7211 */ /* 0x000fc400000f0eff */
[----:B------:R-:W-:Y:S02]  /*1cf0*/  LEA R50, P0, R7, R63, 0x1 ;  /* 0x0000003f07327211 */ /* 0x000fe400078008ff */
[----:B------:R-:W-:Y:S02]  /*1d00*/  LEA R10, R57, R6, 0x1 ;  /* 0x00000006390a7211 */ /* 0x000fe400078e08ff */
[----:B------:R-:W-:Y:S02]  /*1d10*/  LEA.HI.X.SX32 R51, R7, R65, 0x1, P0 ;  /* 0x0000004107337211 */ /* 0x000fe400000f0eff */
[----:B------:R-:W-:Y:S01]  /*1d20*/  LEA R56, P0, R9, R63, 0x1 ;  /* 0x0000003f09387211 */ /* 0x000fe200078008ff */
[----:B------:R-:W-:Y:S01]  /*1d30*/  IMAD R7, R57, 0x2, R10 ;  /* 0x0000000239077824 */ /* 0x000fe200078e020a */
[C---:B0-----:R-:W-:Y:S02]  /*1d40*/  LOP3.LUT R2, R14.reuse, 0x60, RZ, 0x3c, !PT ;  /* 0x000000600e027812 */ /* 0x041fe400078e3cff */
[----:B------:R-:W-:Y:S01]  /*1d50*/  LEA.HI.X.SX32 R57, R9, R65, 0x1, P0 ;  /* 0x0000004109397211 */ /* 0x000fe200000f0eff */
[----:B------:R-:W-:Y:S01]  /*1d60*/  IMAD.MOV.U32 R9, RZ, RZ, c[0x0][0x1a4] ;  /* 0x00006900ff097624 */ /* 0x000fe200078e00ff */
[----:B------:R-:W-:-:S02]  /*1d70*/  LOP3.LUT R3, R14, 0x40, RZ, 0x3c, !PT ;  /* 0x000000400e037812 */ /* 0x000fc400078e3cff */
[-C--:B------:R-:W-:Y:S01]  /*1d80*/  LEA R48, P2, R11, R63.reuse, 0x1 ;  /* 0x0000003f0b307211 */ /* 0x080fe200078408ff */
[C---:B------:R-:W-:Y:S01]  /*1d90*/  IMAD R159, R9.reuse, 0x42, RZ ;  /* 0x00000042099f7824 */ /* 0x040fe200078e02ff */
[----:B------:R-:W-:Y:S01]  /*1da0*/  LEA R52, P1, R12, R63, 0x1 ;  /* 0x0000003f0c347211 */ /* 0x000fe200078208ff */
[----:B------:R-:W-:Y:S01]  /*1db0*/  IMAD R143, R9, 0x21, RZ ;  /* 0x00000021098f7824 */ /* 0x000fe200078e02ff */
[----:B------:R-:W-:Y:S01]  /*1dc0*/  LEA.HI.X.SX32 R49, R11, R65, 0x1, P2 ;  /* 0x000000410b317211 */ /* 0x000fe200010f0eff */
[----:B------:R-:W-:Y:S01]  /*1dd0*/  IMAD R139, R9, 0x22, RZ ;  /* 0x00000022098b7824 */ /* 0x000fe200078e02ff */
[-C--:B------:R-:W-:Y:S01]  /*1de0*/  IADD3 R2, P4, R159, R22.reuse, RZ ;  /* 0x000000169f027210 */ /* 0x080fe20007f9e0ff */
[C---:B------:R-:W-:Y:S01]  /*1df0*/  IMAD R153, R9.reuse, 0x48, RZ ;  /* 0x0000004809997824 */ /* 0x040fe200078e02ff */
[C---:B------:R-:W-:Y:S01]  /*1e00*/  LEA R54, P2, R8.reuse, R63, 0x1 ;  /* 0x0000003f08367211 */ /* 0x040fe200078408ff */
[----:B------:R-:W-:Y:S01]  /*1e10*/  IMAD R145, R9, 0x4a, RZ ;  /* 0x0000004a09917824 */ /* 0x000fe200078e02ff */
[----:B------:R-:W-:Y:S01]  /*1e20*/  LEA.HI.X.SX32 R3, R143, R23, 0x1, P4 ;  /* 0x000000178f037211 */ /* 0x000fe200020f0eff */
[C---:B------:R-:W-:Y:S01]  /*1e30*/  IMAD R141, R9.reuse, 0x11, RZ ;  /* 0x00000011098d7824 */ /* 0x040fe200078e02ff */
[----:B------:R-:W-:Y:S01]  /*1e40*/  LEA.HI.X.SX32 R55, R8, R65, 0x1, P2 ;  /* 0x0000004108377211 */ /* 0x000fe200010f0eff */
[----:B------:R-:W-:Y:S01]  /*1e50*/  IMAD R157, R9, 0x44, RZ ;  /* 0x00000044099d7824 */ /* 0x000fe200078e02ff */
[-C--:B------:R-:W-:Y:S01]  /*1e60*/  LEA R60, P2, R10, R63.reuse, 0x1 ;  /* 0x0000003f0a3c7211 */ /* 0x080fe200078408ff */
[----:B------:R0:W-:Y:S01]  /*1e70*/  STL.64 [R1+0x140], R2 ;  /* 0x0001400201007387 */ /* 0x0001e20000100a00 */
[----:B------:R-:W-:Y:S01]  /*1e80*/  LEA R62, P3, R7, R63, 0x1 ;  /* 0x0000003f073e7211 */ /* 0x000fe200078608ff */
[C---:B------:R-:W-:Y:S01]  /*1e90*/  IMAD R142, R9.reuse, 0x4c, RZ ;  /* 0x0000004c098e7824 */ /* 0x040fe200078e02ff */
[----:B------:R-:W-:Y:S01]  /*1ea0*/  LEA.HI.X.SX32 R53, R12, R65, 0x1, P1 ;  /* 0x000000410c357211 */ /* 0x000fe200008f0eff */
[C---:B------:R-:W-:Y:S01]  /*1eb0*/  IMAD R155, R9.reuse, 0x46, RZ ;  /* 0x00000046099b7824 */ /* 0x040fe200078e02ff */
[----:B------:R-:W-:Y:S01]  /*1ec0*/  LEA R58, P1, R6, R63, 0x1 ;  /* 0x0000003f063a7211 */ /* 0x000fe200078208ff */
[C---:B------:R-:W-:Y:S01]  /*1ed0*/  IMAD R136, R9.reuse, 0x23, RZ ;  /* 0x0000002309887824 */ /* 0x040fe200078e02ff */
[-C--:B------:R-:W-:Y:S01]  /*1ee0*/  LEA.HI.X.SX32 R61, R10, R65.reuse, 0x1, P2 ;  /* 0x000000410a3d7211 */ /* 0x080fe200010f0eff */
[----:B------:R-:W-:Y:S01]  /*1ef0*/  IMAD R133, R9, 0x12, RZ ;  /* 0x0000001209857824 */ /* 0x000fe200078e02ff */
[----:B------:R-:W-:Y:S01]  /*1f00*/  LEA.HI.X.SX32 R63, R7, R65, 0x1, P3 ;  /* 0x00000041073f7211 */ /* 0x000fe200018f0eff */
[----:B------:R-:W-:Y:S01]  /*1f10*/  IMAD R134, R9, 0x9, RZ ;  /* 0x0000000909867824 */ /* 0x000fe200078e02ff */
[-C--:B------:R-:W-:Y:S01]  /*1f20*/  IADD3 R244, P2, R139, R22.reuse, RZ ;  /* 0x000000168bf47210 */ /* 0x080fe20007f5e0ff */
[----:B0-----:R-:W2:Y:S01]  /*1f30*/  LDL.LU R3, [R1+0x270] ;  /* 0x0002700001037983 */ /* 0x001ea20000300800 */
[-C--:B------:R-:W-:Y:S01]  /*1f40*/  IADD3 R246, P3, R153, R22.reuse, RZ ;  /* 0x0000001699f67210 */ /* 0x080fe20007f7e0ff */
[----:B------:R-:W-:Y:S01]  /*1f50*/  IMAD R131, R9, 0x24, RZ ;  /* 0x0000002409837824 */ /* 0x000fe200078e02ff */
[-C--:B------:R-:W-:Y:S01]  /*1f60*/  IADD3 R250, P5, R145, R22.reuse, RZ ;  /* 0x0000001691fa7210 */ /* 0x080fe20007fbe0ff */
[----:B------:R-:W-:Y:S01]  /*1f70*/  IMAD.MOV.U32 R143, RZ, RZ, R247 ;  /* 0x000000ffff8f7224 */ /* 0x000fe200078e00f7 */
[-C--:B------:R-:W-:Y:S01]  /*1f80*/  IADD3 R4, P6, R157, R22.reuse, RZ ;  /* 0x000000169d047210 */ /* 0x080fe20007fde0ff */
[----:B------:R-:W-:Y:S01]  /*1f90*/  IMAD R137, R9, 0x4e, RZ ;  /* 0x0000004e09897824 */ /* 0x000fe200078e02ff */
[----:B------:R-:W-:Y:S01]  /*1fa0*/  LEA.HI.X.SX32 R245, R141, R23, 0x1, P2 ;  /* 0x000000178df57211 */ /* 0x000fe200010f0eff */
[----:B------:R0:W-:Y:S01]  /*1fb0*/  STL [R1+0x128], R246 ;  /* 0x000128f601007387 */ /* 0x0001e20000100800 */
[----:B------:R-:W-:Y:S01]  /*1fc0*/  LEA.HI.X.SX32 R59, R6, R65, 0x1, P1 ;  /* 0x00000041063b7211 */ /* 0x000fe200008f0eff */
[C---:B------:R-:W-:Y:S01]  /*1fd0*/  IMAD R135, R9.reuse, 0x50, RZ ;  /* 0x0000005009877824 */ /* 0x040fe200078e02ff */
[-C--:B------:R-:W-:Y:S01]  /*1fe0*/  IADD3 R2, P4, R142, R22.reuse, RZ ;  /* 0x000000168e027210 */ /* 0x080fe20007f9e0ff */
[----:B------:R-:W-:Y:S01]  /*1ff0*/  IMAD R125, R9, 0x26, RZ ;  /* 0x00000026097d7824 */ /* 0x000fe200078e02ff */
[----:B------:R-:W-:Y:S01]  /*2000*/  IADD3 R248, P1, R155, R22, RZ ;  /* 0x000000169bf87210 */ /* 0x000fe20007f3e0ff */
[C---:B------:R-:W-:Y:S01]  /*2010*/  IMAD R130, R9.reuse, 0x52, RZ ;  /* 0x0000005209827824 */ /* 0x040fe200078e02ff */
[----:B------:R-:W-:Y:S01]  /*2020*/  MOV R142, R246 ;  /* 0x000000f6008e7202 */ /* 0x000fe20000000f00 */
[----:B------:R-:W-:Y:S01]  /*2030*/  IMAD R128, R9, 0x25, RZ ;  /* 0x0000002509807824 */ /* 0x000fe200078e02ff */
[-C--:B------:R-:W-:Y:S01]  /*2040*/  LEA.HI.X.SX32 R5, R139, R23.reuse, 0x1, P6 ;  /* 0x000000178b057211 */ /* 0x080fe200030f0eff */
[----:B0-----:R0:W5:Y:S01]  /*2050*/  LDL.LU.64 R246, [R1+0x268] ;  /* 0x0002680001f67983 */ /* 0x0011620000300a00 */
[-C--:B------:R-:W-:Y:S01]  /*2060*/  LEA.HI.X.SX32 R249, R136, R23.reuse, 0x1, P1 ;  /* 0x0000001788f97211 */ /* 0x080fe200008f0eff */
[----:B------:R-:W-:Y:S01]  /*2070*/  IMAD R127, R9, 0x13, RZ ;  /* 0x00000013097f7824 */ /* 0x000fe200078e02ff */
[-C--:B------:R-:W-:Y:S01]  /*2080*/  LEA.HI.X.SX32 R143, R131, R23.reuse, 0x1, P3 ;  /* 0x00000017838f7211 */ /* 0x080fe200018f0eff */
[----:B------:R-:W-:Y:S01]  /*2090*/  STL [R1+0x120], R250 ;  /* 0x000120fa01007387 */ /* 0x000fe20000100800 */
[C---:B------:R-:W-:Y:S01]  /*20a0*/  IMAD R111, R9.reuse, 0xa, RZ ;  /* 0x0000000a096f7824 */ /* 0x040fe200078e02ff */
[C---:B------:R-:W-:Y:S01]  /*20b0*/  SHF.L.U32 R237, R9.reuse, 0x3, RZ ;  /* 0x0000000309ed7819 */ /* 0x040fe200000006ff */
[C---:B------:R-:W-:Y:S01]  /*20c0*/  IMAD R129, R9.reuse, 0x54, RZ ;  /* 0x0000005409817824 */ /* 0x040fe200078e02ff */
[----:B------:R1:W-:Y:S01]  /*20d0*/  STL.64 [R1+0x1c0], R244 ;  /* 0x0001c0f401007387 */ /* 0x0003e20000100a00 */
[C---:B------:R-:W-:Y:S01]  /*20e0*/  IMAD R121, R9.reuse, 0x5, RZ ;  /* 0x0000000509797824 */ /* 0x040fe200078e02ff */
[----:B------:R-:W-:Y:S01]  /*20f0*/  SHF.L.U32 R15, R64, 0x1, RZ ;  /* 0x00000001400f7819 */ /* 0x000fe200000006ff */
[----:B------:R-:W-:Y:S01]  /*2100*/  IMAD.MOV.U32 R136, RZ, RZ, R250 ;  /* 0x000000ffff887224 */ /* 0x000fe200078e00fa */
[----:B------:R-:W-:Y:S01]  /*2110*/  STL [R1+0x118], R2 ;  /* 0x0001180201007387 */ /* 0x000fe20000100800 */
[-C--:B------:R-:W-:Y:S01]  /*2120*/  IADD3 R142, P3, R130, R22.reuse, RZ ;  /* 0x00000016828e7210 */ /* 0x080fe20007f7e0ff */
[----:B------:R-:W-:Y:S01]  /*2130*/  IMAD R123, R9, 0x27, RZ ;  /* 0x00000027097b7824 */ /* 0x000fe200078e02ff */
[----:B------:R-:W-:Y:S01]  /*2140*/  LOP3.LUT R19, R19, 0x10, R241, 0x78, !PT ;  /* 0x0000001013137812 */ /* 0x000fe200078e78f1 */
[----:B------:R3:W-:Y:S01]  /*2150*/  STL.64 [R1+0x138], R4 ;  /* 0x0001380401007387 */ /* 0x0007e20000100a00 */
[----:B------:R-:W-:Y:S01]  /*2160*/  IMAD R108, R9, 0x28, RZ ;  /* 0x00000028096c7824 */ /* 0x000fe200078e02ff */
[----:B------:R-:W-:Y:S01]  /*2170*/  LOP3.LUT P0, RZ, R241, 0x3, RZ, 0xc0, !PT ;  /* 0x00000003f1ff7812 */ /* 0x000fe2000780c0ff */
[----:B------:R-:W-:Y:S01]  /*2180*/  IMAD R110, R9, 0x14, RZ ;  /* 0x00000014096e7824 */ /* 0x000fe200078e02ff */
[-C--:B-1----:R-:W-:Y:S01]  /*2190*/  IADD3 R244, P2, R133, R22.reuse, RZ ;  /* 0x0000001685f47210 */ /* 0x082fe20007f5e0ff */
[----:B------:R1:W-:Y:S01]  /*21a0*/  STL.64 [R1+0x130], R248 ;  /* 0x000130f801007387 */ /* 0x0003e20000100a00 */
[C---:B------:R-:W-:Y:S01]  /*21b0*/  IMAD R120, R9.reuse, 0x56, RZ ;  /* 0x0000005609787824 */ /* 0x040fe200078e02ff */
[----:B------:R-:W-:Y:S01]  /*21c0*/  MOV R20, 0xff800000 ;  /* 0xff80000000147802 */ /* 0x000fe20000000f00 */
[C---:B------:R-:W-:Y:S01]  /*21d0*/  IMAD R102, R9.reuse, 0x2a, RZ ;  /* 0x0000002a09667824 */ /* 0x040fe200078e02ff */
[----:B------:R-:W-:Y:S01]  /*21e0*/  LEA.HI.X.SX32 R245, R134, R23, 0x1, P2 ;  /* 0x0000001786f57211 */ /* 0x000fe200010f0eff */
[C---:B------:R-:W-:Y:S01]  /*21f0*/  IMAD R104, R9.reuse, 0x15, RZ ;  /* 0x0000001509687824 */ /* 0x040fe200078e02ff */
[----:B------:R-:W-:Y:S01]  /*2200*/  MOV R18, RZ ;  /* 0x000000ff00127202 */ /* 0x000fe20000000f00 */
[----:B------:R-:W-:Y:S01]  /*2210*/  IMAD R96, R9, 0x16, RZ ;  /* 0x0000001609607824 */ /* 0x000fe200078e02ff */
[-C--:B---3--:R-:W-:Y:S01]  /*2220*/  IADD3 R4, P6, R131, R22.reuse, RZ ;  /* 0x0000001683047210 */ /* 0x088fe20007fde0ff */
[C---:B------:R-:W-:Y:S01]  /*2230*/  IMAD R105, R9.reuse, 0x29, RZ ;  /* 0x0000002909697824 */ /* 0x040fe200078e02ff */
[----:B------:R-:W-:Y:S01]  /*2240*/  MOV R6, 0x3f800000 ;  /* 0x3f80000000067802 */ /* 0x000fe20000000f00 */
[----:B------:R-:W-:Y:S01]  /*2250*/  IMAD R101, R9, 0xb, RZ ;  /* 0x0000000b09657824 */ /* 0x000fe200078e02ff */
[----:B-1----:R-:W-:Y:S01]  /*2260*/  IADD3 R248, P1, R137, R22, RZ ;  /* 0x0000001689f87210 */ /* 0x002fe20007f3e0ff */
[C---:B------:R-:W-:Y:S01]  /*2270*/  IMAD R98, R9.reuse, 0x2b, RZ ;  /* 0x0000002b09627824 */ /* 0x040fe200078e02ff */
[----:B------:R-:W-:Y:S01]  /*2280*/  MOV R137, R251 ;  /* 0x000000fb00897202 */ /* 0x000fe20000000f00 */
[----:B------:R-:W-:Y:S01]  /*2290*/  IMAD R78, R9, 0x2c, RZ ;  /* 0x0000002c094e7824 */ /* 0x000fe200078e02ff */
[----:B------:R0:W5:Y:S01]  /*22a0*/  LDL.LU.64 R250, [R1+0x260] ;  /* 0x0002600001fa7983 */ /* 0x0001620000300a00 */
[----:B------:R-:W-:Y:S01]  /*22b0*/  LEA.HI.X.SX32 R5, R133, R23, 0x1, P6 ;  /* 0x0000001785057211 */ /* 0x000fe200030f0eff */
[----:B------:R-:W-:-:S02]  /*22c0*/  IMAD.MOV.U32 R134, RZ, RZ, R2 ;  /* 0x000000ffff867224 */ /* 0x000fc400078e0002 */
[----:B------:R1:W-:Y:S01]  /*22d0*/  STL.64 [R1+0x200], R244 ;  /* 0x000200f401007387 */ /* 0x0003e20000100a00 */
[C---:B------:R-:W-:Y:S02]  /*22e0*/  IMAD R119, R9.reuse, 0x58, RZ ;  /* 0x0000005809777824 */ /* 0x040fe400078e02ff */
[C---:B------:R-:W-:Y:S02]  /*22f0*/  IMAD R107, R9.reuse, 0x5a, RZ ;  /* 0x0000005a096b7824 */ /* 0x040fe400078e02ff */
[C---:B------:R-:W-:Y:S02]  /*2300*/  IMAD R106, R9.reuse, 0x5c, RZ ;  /* 0x0000005c096a7824 */ /* 0x040fe400078e02ff */
[C---:B------:R-:W-:Y:S02]  /*2310*/  IMAD R72, R9.reuse, 0x2e, RZ ;  /* 0x0000002e09487824 */ /* 0x040fe400078e02ff */
[C---:B------:R-:W-:Y:S02]  /*2320*/  IMAD R122, R9.reuse, 0x2d, RZ ;  /* 0x0000002d097a7824 */ /* 0x040fe400078e02ff */
[----:B------:R-:W-:Y:S01]  /*2330*/  IMAD R124, R9, 0x17, RZ ;  /* 0x00000017097c7824 */ /* 0x000fe200078e02ff */
[----:B-1----:R-:W-:Y:S01]  /*2340*/  IADD3 R244, P2, R135, R22, RZ ;  /* 0x0000001687f47210 */ /* 0x002fe20007f5e0ff */
[----:B------:R-:W-:-:S02]  /*2350*/  IMAD R99, R9, 0x5e, RZ ;  /* 0x0000005e09637824 */ /* 0x000fc400078e02ff */
[C---:B------:R-:W-:Y:S02]  /*2360*/  IMAD R66, R9.reuse, 0x6, RZ ;  /* 0x0000000609427824 */ /* 0x040fe400078e02ff */
[C---:B------:R-:W-:Y:S02]  /*2370*/  IMAD R97, R9.reuse, 0x60, RZ ;  /* 0x0000006009617824 */ /* 0x040fe400078e02ff */
[C---:B------:R-:W-:Y:S02]  /*2380*/  IMAD R126, R9.reuse, 0x2f, RZ ;  /* 0x0000002f097e7824 */ /* 0x040fe400078e02ff */
[C---:B------:R-:W-:Y:S02]  /*2390*/  IMAD R132, R9.reuse, 0x3, RZ ;  /* 0x0000000309847824 */ /* 0x040fe400078e02ff */
[C---:B------:R-:W-:Y:S02]  /*23a0*/  IMAD R12, R9.reuse, 0xc, RZ ;  /* 0x0000000c090c7824 */ /* 0x040fe400078e02ff */
        /* <DEDUP_REMOVED lines=40> */
[C---:B------:R-:W-:Y:S02]  /*2630*/  IMAD.SHL.U32 R79, R9.reuse, 0x2, RZ ;  /* 0x00000002094f7824 */ /* 0x040fe400078e00ff */
[C---:B------:R-:W-:Y:S02]  /*2640*/  IMAD R228, R9.reuse, 0x1f, RZ ;  /* 0x0000001f09e47824 */ /* 0x040fe400078e02ff */
[----:B------:R-:W-:-:S02]  /*2650*/  IMAD.SHL.U32 R240, R9, 0x4, RZ ;  /* 0x0000000409f07824 */ /* 0x000fc400078e00ff */
[C---:B------:R-:W-:Y:S02]  /*2660*/  IMAD R229, R9.reuse, 0x7e, RZ ;  /* 0x0000007e09e57824 */ /* 0x040fe400078e02ff */
[C---:B------:R-:W-:Y:S02]  /*2670*/  IMAD.SHL.U32 R236, R9.reuse, 0x10, RZ ;  /* 0x0000001009ec7824 */ /* 0x040fe400078e00ff */
[C---:B------:R-:W-:Y:S02]  /*2680*/  IMAD.SHL.U32 R233, R9.reuse, 0x20, RZ ;  /* 0x0000002009e97824 */ /* 0x040fe400078e00ff */
[----:B------:R-:W-:Y:S02]  /*2690*/  IMAD R232, R9, 0x3f, RZ ;  /* 0x0000003f09e87824 */ /* 0x000fe400078e02ff */
[----:B------:R-:W-:Y:S02]  /*26a0*/  IMAD.MOV.U32 R64, RZ, RZ, -0x800000 ;  /* 0xff800000ff407424 */ /* 0x000fe400078e00ff */
[----:B------:R-:W-:-:S02]  /*26b0*/  IMAD.MOV.U32 R8, RZ, RZ, 0x3f800000 ;  /* 0x3f800000ff087424 */ /* 0x000fc400078e00ff */
[----:B------:R-:W-:Y:S02]  /*26c0*/  IMAD.MOV.U32 R7, RZ, RZ, 0x3f800000 ;  /* 0x3f800000ff077424 */ /* 0x000fe400078e00ff */
[----:B--2---:R-:W-:Y:S02]  /*26d0*/  IMAD.MOV.U32 R135, RZ, RZ, R3 ;  /* 0x000000ffff877224 */ /* 0x004fe400078e0003 */
[----:B------:R-:W2:Y:S04]  /*26e0*/  LDL.LU.64 R2, [R1+0x258] ;  /* 0x0002580001027983 */ /* 0x000ea80000300a00 */
[----:B------:R1:W-:Y:S04]  /*26f0*/  STL.64 [R1+0x1b8], R4 ;  /* 0x0001b80401007387 */ /* 0x0003e80000100a00 */
[----:B-1----:R-:W3:Y:S01]  /*2700*/  LDL.LU R5, [R1+0x250] ;  /* 0x0002500001057983 */ /* 0x002ee20000300800 */
[----:B------:R-:W-:-:S03]  /*2710*/  IADD3 R4, P6, R125, R22, RZ ;  /* 0x000000167d047210 */ /* 0x000fc60007fde0ff */
[----:B------:R1:W-:Y:S01]  /*2720*/  STL [R1+0x12c], R143 ;  /* 0x00012c8f01007387 */ /* 0x0003e20000100800 */
[----:B------:R-:W-:-:S03]  /*2730*/  MOV R130, R4 ;  /* 0x0000000400827202 */ /* 0x000fc60000000f00 */
[----:B------:R4:W-:Y:S01]  /*2740*/  STL [R1+0x1b0], R4 ;  /* 0x0001b00401007387 */ /* 0x0009e20000100800 */
[-C--:B------:R-:W-:Y:S02]  /*2750*/  LEA.HI.X.SX32 R137, R128, R23.reuse, 0x1, P5 ;  /* 0x0000001780897211 */ /* 0x080fe400028f0eff */
[-C--:B------:R-:W-:Y:S02]  /*2760*/  LEA.HI.X.SX32 R135, R125, R23.reuse, 0x1, P4 ;  /* 0x000000177d877211 */ /* 0x080fe400020f0eff */
[-C--:B------:R-:W-:Y:S02]  /*2770*/  IADD3 R136, P5, R129, R22.reuse, RZ ;  /* 0x0000001681887210 */ /* 0x080fe40007fbe0ff */
[----:B------:R-:W-:Y:S02]  /*2780*/  LEA.HI.X.SX32 R249, R123, R23, 0x1, P1 ;  /* 0x000000177bf97211 */ /* 0x000fe400008f0eff */
[-C--:B------:R-:W-:Y:S02]  /*2790*/  IADD3 R130, P1, R108, R22.reuse, RZ ;  /* 0x000000166c827210 */ /* 0x080fe40007f3e0ff */
[----:B------:R-:W-:-:S02]  /*27a0*/  IADD3 R134, P4, R110, R22, RZ ;  /* 0x000000166e867210 */ /* 0x000fc40007f9e0ff */
[-C--:B------:R-:W-:Y:S02]  /*27b0*/  LEA.HI.X.SX32 R245, R108, R23.reuse, 0x1, P2 ;  /* 0x000000176cf57211 */ /* 0x080fe400010f0eff */
[-C--:B-1----:R-:W-:Y:S02]  /*27c0*/  LEA.HI.X.SX32 R143, R105, R23.reuse, 0x1, P3 ;  /* 0x00000017698f7211 */ /* 0x082fe400018f0eff */
[-C--:B------:R-:W-:Y:S01]  /*27d0*/  IADD3 R106, P3, R106, R22.reuse, RZ ;  /* 0x000000166a6a7210 */ /* 0x080fe20007f7e0ff */
[----:B---3--:R-:W-:Y:S02]  /*27e0*/  IMAD.MOV.U32 R131, RZ, RZ, R5 ;  /* 0x000000ffff837224 */ /* 0x008fe400078e0005 */
[----:B----4-:R-:W3:Y:S01]  /*27f0*/  LDL.LU.64 R4, [R1+0x248] ;  /* 0x0002480001047983 */ /* 0x010ee20000300a00 */
[-C--:B------:R-:W-:Y:S02]  /*2800*/  LEA.HI.X.SX32 R131, R127, R23.reuse, 0x1, P6 ;  /* 0x000000177f837211 */ /* 0x080fe400030f0eff */
[----:B------:R-:W-:Y:S01]  /*2810*/  IADD3 R128, P6, R111, R22, RZ ;  /* 0x000000166f807210 */ /* 0x000fe20007fde0ff */
[----:B------:R-:W-:Y:S03]  /*2820*/  STL [R1+0x124], R137 ;  /* 0x0001248901007387 */ /* 0x000fe60000100800 */
[-C--:B------:R-:W-:Y:S01]  /*2830*/  LEA.HI.X.SX32 R129, R121, R23.reuse, 0x1, P6 ;  /* 0x0000001779817211 */ /* 0x080fe200030f0eff */
[----:B------:R1:W-:Y:S04]  /*2840*/  STL [R1+0x11c], R135 ;  /* 0x00011c8701007387 */ /* 0x0003e80000100800 */
[----:B------:R4:W-:Y:S04]  /*2850*/  STL [R1+0x1b4], R131 ;  /* 0x0001b48301007387 */ /* 0x0009e80000100800 */
[----:B------:R0:W-:Y:S01]  /*2860*/  STL.64 [R1+0x220], R128 ;  /* 0x0002208001007387 */ /* 0x0001e20000100a00 */
[----:B-1----:R-:W-:-:S02]  /*2870*/  LEA.HI.X.SX32 R135, R111, R23, 0x1, P4 ;  /* 0x000000176f877211 */ /* 0x002fc400020f0eff */
[-C--:B----4-:R-:W-:Y:S02]  /*2880*/  LEA.HI.X.SX32 R131, R110, R23.reuse, 0x1, P1 ;  /* 0x000000176e837211 */ /* 0x090fe400008f0eff */
[-C--:B0-----:R-:W-:Y:S02]  /*2890*/  IADD3 R128, P6, R120, R22.reuse, RZ ;  /* 0x0000001678807210 */ /* 0x081fe40007fde0ff */
[-C--:B------:R-:W-:Y:S01]  /*28a0*/  IADD3 R120, P1, R102, R22.reuse, RZ ;  /* 0x0000001666787210 */ /* 0x080fe20007f3e0ff */
[----:B------:R-:W-:Y:S03]  /*28b0*/  STL.64 [R1+0x110], R248 ;  /* 0x000110f801007387 */ /* 0x000fe60000100a00 */
[-C--:B------:R-:W-:Y:S02]  /*28c0*/  LEA.HI.X.SX32 R121, R104, R23.reuse, 0x1, P1 ;  /* 0x0000001768797211 */ /* 0x080fe400008f0eff */
[----:B------:R-:W-:Y:S01]  /*28d0*/  IADD3 R110, P1, R96, R22, RZ ;  /* 0x00000016606e7210 */ /* 0x000fe20007f3e0ff */
[----:B------:R0:W-:Y:S01]  /*28e0*/  STL.64 [R1+0x1f8], R134 ;  /* 0x0001f88601007387 */ /* 0x0001e20000100a00 */
[----:B------:R-:W-:-:S02]  /*28f0*/  LEA.HI.X.SX32 R137, R102, R23, 0x1, P5 ;  /* 0x0000001766897211 */ /* 0x000fc400028f0eff */
[-C--:B------:R-:W-:Y:S01]  /*2900*/  LEA.HI.X.SX32 R111, R101, R23.reuse, 0x1, P1 ;  /* 0x00000017656f7211 */ /* 0x080fe200008f0eff */
[----:B------:R1:W-:Y:S01]  /*2910*/  STL.64 [R1+0x1a8], R130 ;  /* 0x0001a88201007387 */ /* 0x0003e20000100a00 */
[----:B------:R-:W-:Y:S02]  /*2920*/  LEA.HI.X.SX32 R129, R98, R23, 0x1, P6 ;  /* 0x0000001762817211 */ /* 0x000fe400030f0eff */
[-C--:B------:R-:W-:Y:S01]  /*2930*/  IADD3 R104, P5, R78, R22.reuse, RZ ;  /* 0x000000164e687210 */ /* 0x080fe20007fbe0ff */
[----:B------:R-:W-:Y:S04]  /*2940*/  STL.64 [R1+0x108], R244 ;  /* 0x000108f401007387 */ /* 0x000fe80000100a00 */
[----:B------:R-:W-:Y:S01]  /*2950*/  STL.64 [R1+0x100], R142 ;  /* 0x0001008e01007387 */ /* 0x000fe20000100a00 */
[----:B0-----:R-:W-:-:S03]  /*2960*/  IADD3 R134, P4, R119, R22, RZ ;  /* 0x0000001677867210 */ /* 0x001fc60007f9e0ff */
[----:B------:R0:W-:Y:S01]  /*2970*/  STL.64 [R1+0x1a0], R120 ;  /* 0x0001a07801007387 */ /* 0x0001e20000100a00 */
[----:B-1----:R-:W-:-:S03]  /*2980*/  IADD3 R130, P2, R107, R22, RZ ;  /* 0x000000166b827210 */ /* 0x002fc60007f5e0ff */
[----:B------:R-:W-:Y:S01]  /*2990*/  STL.64 [R1+0xf8], R136 ;  /* 0x0000f88801007387 */ /* 0x000fe20000100a00 */
[----:B------:R-:W-:-:S03]  /*29a0*/  LEA.HI.X.SX32 R105, R96, R23, 0x1, P5 ;  /* 0x0000001760697211 */ /* 0x000fc600028f0eff */
[----:B------:R-:W-:Y:S01]  /*29b0*/  STL.64 [R1+0x1f0], R110 ;  /* 0x0001f06e01007387 */ /* 0x000fe20000100a00 */
[----:B------:R-:W-:-:S03]  /*29c0*/  LEA.HI.X.SX32 R135, R78, R23, 0x1, P4 ;  /* 0x000000174e877211 */ /* 0x000fc600020f0eff */
[----:B------:R1:W-:Y:S01]  /*29d0*/  STL.64 [R1+0xf0], R128 ;  /* 0x0000f08001007387 */ /* 0x0003e20000100a00 */
[-C--:B------:R-:W-:Y:S02]  /*29e0*/  LEA.HI.X.SX32 R131, R122, R23.reuse, 0x1, P2 ;  /* 0x000000177a837211 */ /* 0x080fe400010f0eff */
[CC--:B------:R-:W-:Y:S01]  /*29f0*/  LEA.HI.X.SX32 R107, R72.reuse, R23.reuse, 0x1, P3 ;  /* 0x00000017486b7211 */ /* 0x0c0fe200018f0eff */
[----:B------:R-:W-:Y:S01]  /*2a00*/  STL.64 [R1+0x198], R104 ;  /* 0x0001986801007387 */ /* 0x000fe20000100a00 */
[-C--:B0-----:R-:W-:Y:S02]  /*2a10*/  IADD3 R120, P6, R99, R22.reuse, RZ ;  /* 0x0000001663787210 */ /* 0x081fe40007fde0ff */
[----:B-1----:R-:W-:Y:S01]  /*2a20*/  IADD3 R128, P5, R72, R22, RZ ;  /* 0x0000001648807210 */ /* 0x002fe20007fbe0ff */
[----:B------:R-:W-:Y:S03]  /*2a30*/  STL.64 [R1+0xe8], R134 ;  /* 0x0000e88601007387 */ /* 0x000fe60000100a00 */
[----:B------:R-:W-:-:S02]  /*2a40*/  LEA.HI.X.SX32 R129, R124, R23, 0x1, P5 ;  /* 0x000000177c817211 */ /* 0x000fc400028f0eff */
[-C--:B------:R-:W-:Y:S01]  /*2a50*/  IADD3 R96, P5, R66, R22.reuse, RZ ;  /* 0x0000001642607210 */ /* 0x080fe20007fbe0ff */
[----:B------:R-:W-:Y:S01]  /*2a60*/  STL.64 [R1+0xe0], R130 ;  /* 0x0000e08201007387 */ /* 0x000fe20000100a00 */
[-C--:B------:R-:W-:Y:S02]  /*2a70*/  IADD3 R110, P1, R97, R22.reuse, RZ ;  /* 0x00000016616e7210 */ /* 0x080fe40007f3e0ff */
[-C--:B------:R-:W-:Y:S01]  /*2a80*/  LEA.HI.X.SX32 R121, R126, R23.reuse, 0x1, P6 ;  /* 0x000000177e797211 */ /* 0x080fe200030f0eff */
[----:B------:R0:W-:Y:S01]  /*2a90*/  STL.64 [R1+0xd8], R106 ;  /* 0x0000d86a01007387 */ /* 0x0001e20000100a00 */
[----:B------:R-:W-:Y:S02]  /*2aa0*/  LEA.HI.X.SX32 R97, R132, R23, 0x1, P5 ;  /* 0x0000001784617211 */ /* 0x000fe400028f0eff */
[-C--:B------:R-:W-:Y:S01]  /*2ab0*/  IADD3 R102, P6, R10, R22.reuse, RZ ;  /* 0x000000160a667210 */ /* 0x080fe20007fde0ff */
[----:B------:R-:W-:Y:S01]  /*2ac0*/  STL.64 [R1+0x190], R128 ;  /* 0x0001908001007387 */ /* 0x000fe20000100a00 */
[----:B------:R-:W-:-:S02]  /*2ad0*/  IADD3 R98, P4, R103, R22, RZ ;  /* 0x0000001667627210 */ /* 0x000fc40007f9e0ff */
[CC--:B------:R-:W-:Y:S02]  /*2ae0*/  LEA.HI.X.SX32 R103, R12.reuse, R23.reuse, 0x1, P6 ;  /* 0x000000170c677211 */ /* 0x0c0fe400030f0eff */
[-C--:B0-----:R-:W-:Y:S01]  /*2af0*/  IADD3 R106, P3, R12, R22.reuse, RZ ;  /* 0x000000160c6a7210 */ /* 0x081fe20007f7e0ff */
[----:B------:R0:W-:Y:S03]  /*2b00*/  STL.64 [R1+0x230], R96 ;  /* 0x0002306001007387 */ /* 0x0001e60000100a00 */
[----:B------:R-:W-:Y:S01]  /*2b10*/  LEA.HI.X.SX32 R107, R66, R23, 0x1, P3 ;  /* 0x00000017426b7211 */ /* 0x000fe200018f0eff */
[----:B------:R-:W-:Y:S04]  /*2b20*/  STL.64 [R1+0xd0], R120 ;  /* 0x0000d07801007387 */ /* 0x000fe80000100a00 */
[----:B------:R-:W-:Y:S01]  /*2b30*/  STL.64 [R1+0x218], R106 ;  /* 0x0002186a01007387 */ /* 0x000fe20000100a00 */
[----:B0-----:R-:W-:-:S03]  /*2b40*/  IADD3 R96, P5, R11, R22, RZ ;  /* 0x000000160b607210 */ /* 0x001fc60007fbe0ff */
[----:B------:R0:W-:Y:S01]  /*2b50*/  STL.64 [R1+0x1e8], R102 ;  /* 0x0001e86601007387 */ /* 0x0001e20000100a00 */
[-C--:B------:R-:W-:Y:S02]  /*2b60*/  LEA.HI.X.SX32 R97, R10, R23.reuse, 0x1, P5 ;  /* 0x000000170a617211 */ /* 0x080fe400028f0eff */
[-C--:B------:R-:W-:Y:S02]  /*2b70*/  IADD3 R104, P2, R109, R22.reuse, RZ ;  /* 0x000000166d687210 */ /* 0x080fe40007f5e0ff */
[-C--:B------:R-:W-:Y:S02]  /*2b80*/  LEA.HI.X.SX32 R99, R151, R23.reuse, 0x1, P4 ;  /* 0x0000001797637211 */ /* 0x080fe400020f0eff */
[-C--:B------:R-:W-:Y:S02]  /*2b90*/  LEA.HI.X.SX32 R111, R11, R23.reuse, 0x1, P1 ;  /* 0x000000170b6f7211 */ /* 0x080fe400008f0eff */
[C---:B0-----:R-:W-:Y:S01]  /*2ba0*/  IADD3 R102, P5, R65.reuse, R22, RZ ;  /* 0x0000001641667210 */ /* 0x041fe20007fbe0ff */
[----:B------:R-:W-:Y:S01]  /*2bb0*/  STL.64 [R1+0x188], R96 ;  /* 0x0001886001007387 */ /* 0x000fe20000100a00 */
[----:B------:R-:W-:-:S02]  /*2bc0*/  LEA.HI.X.SX32 R105, R65, R23, 0x1, P2 ;  /* 0x0000001741697211 */ /* 0x000fc400010f0eff */
[----:B------:R-:W-:Y:S01]  /*2bd0*/  LEA.HI.X.SX32 R103, R152, R23, 0x1, P5 ;  /* 0x0000001798677211 */ /* 0x000fe200028f0eff */
[----:B------:R-:W-:Y:S01]  /*2be0*/  STL.64 [R1+0xc0], R98 ;  /* 0x0000c06201007387 */ /* 0x000fe20000100a00 */
[----:B------:R-:W-:-:S03]  /*2bf0*/  IADD3 R108, P3, R138, R22, RZ ;  /* 0x000000168a6c7210 */ /* 0x000fc60007f7e0ff */
[----:B------:R-:W-:Y:S04]  /*2c00*/  STL.64 [R1+0xc8], R110 ;  /* 0x0000c86e01007387 */ /* 0x000fe80000100a00 */
[----:B------:R0:W-:Y:S04]  /*2c10*/  STL.64 [R1+0x180], R102 ;  /* 0x0001806601007387 */ /* 0x0001e80000100a00 */
[----:B------:R1:W-:Y:S01]  /*2c20*/  STL.64 [R1+0xb8], R104 ;  /* 0x0000b86801007387 */ /* 0x0003e20000100a00 */
[----:B------:R-:W-:Y:S02]  /*2c30*/  LEA.HI.X.SX32 R109, R156, R23, 0x1, P3 ;  /* 0x000000179c6d7211 */ /* 0x000fe400018f0eff */
[----:B0-----:R-:W-:-:S02]  /*2c40*/  IADD3 R102, P5, R67, R22, RZ ;  /* 0x0000001643667210 */ /* 0x001fc40007fbe0ff */
[-C--:B-1----:R-:W-:Y:S02]  /*2c50*/  IADD3 R104, P2, R68, R22.reuse, RZ ;  /* 0x0000001644687210 */ /* 0x082fe40007f5e0ff */
[-C--:B------:R-:W-:Y:S02]  /*2c60*/  LEA.HI.X.SX32 R103, R198, R23.reuse, 0x1, P5 ;  /* 0x00000017c6677211 */ /* 0x080fe400028f0eff */
[----:B------:R-:W-:Y:S02]  /*2c70*/  LEA.HI.X.SX32 R105, R67, R23, 0x1, P2 ;  /* 0x0000001743697211 */ /* 0x000fe400010f0eff */
[-C--:B------:R-:W-:Y:S01]  /*2c80*/  IADD3 R96, P1, R144, R22.reuse, RZ ;  /* 0x0000001690607210 */ /* 0x080fe20007f3e0ff */
[----:B------:R-:W-:Y:S01]  /*2c90*/  STL.64 [R1+0x1e0], R102 ;  /* 0x0001e06601007387 */ /* 0x000fe20000100a00 */
[----:B------:R-:W-:-:S03]  /*2ca0*/  IADD3 R106, P6, R140, R22, RZ ;  /* 0x000000168c6a7210 */ /* 0x000fc60007fde0ff */
[----:B------:R-:W-:Y:S01]  /*2cb0*/  STL.64 [R1+0xb0], R108 ;  /* 0x0000b06c01007387 */ /* 0x000fe20000100a00 */
[----:B------:R-:W-:-:S03]  /*2cc0*/  IADD3 R98, P4, R150, R22, RZ ;  /* 0x0000001696627210 */ /* 0x000fc60007f9e0ff */
[----:B------:R0:W-:Y:S01]  /*2cd0*/  STL.64 [R1+0x178], R104 ;  /* 0x0001786801007387 */ /* 0x0001e20000100a00 */
[-C--:B------:R-:W-:Y:S02]  /*2ce0*/  LEA.HI.X.SX32 R97, R203, R23.reuse, 0x1, P1 ;  /* 0x00000017cb617211 */ /* 0x080fe400008f0eff */
[-C--:B------:R-:W-:Y:S02]  /*2cf0*/  IADD3 R10, P3, R154, R22.reuse, RZ ;  /* 0x000000169a0a7210 */ /* 0x080fe40007f7e0ff */
[-C--:B------:R-:W-:Y:S02]  /*2d00*/  LEA.HI.X.SX32 R107, R68, R23.reuse, 0x1, P6 ;  /* 0x00000017446b7211 */ /* 0x080fe400030f0eff */
[CC--:B------:R-:W-:Y:S02]  /*2d10*/  LEA.HI.X.SX32 R99, R69.reuse, R23.reuse, 0x1, P4 ;  /* 0x0000001745637211 */ /* 0x0c0fe400020f0eff */
[----:B0-----:R-:W-:Y:S01]  /*2d20*/  IADD3 R104, P2, R69, R22, RZ ;  /* 0x0000001645687210 */ /* 0x001fe20007f5e0ff */
[----:B------:R-:W-:Y:S03]  /*2d30*/  STL.64 [R1+0xa0], R96 ;  /* 0x0000a06001007387 */ /* 0x000fe60000100a00 */
[-C--:B------:R-:W-:Y:S01]  /*2d40*/  LEA.HI.X.SX32 R105, R206, R23.reuse, 0x1, P2 ;  /* 0x00000017ce697211 */ /* 0x080fe200010f0eff */
[----:B------:R-:W-:Y:S01]  /*2d50*/  STL.64 [R1+0xa8], R106 ;  /* 0x0000a86a01007387 */ /* 0x000fe20000100a00 */
[----:B------:R-:W-:-:S03]  /*2d60*/  LEA.HI.X.SX32 R11, R207, R23, 0x1, P3 ;  /* 0x00000017cf0b7211 */ /* 0x000fc600018f0eff */
[----:B------:R0:W-:Y:S04]  /*2d70*/  STL.64 [R1+0x170], R104 ;  /* 0x0001706801007387 */ /* 0x0001e80000100a00 */
[----:B------:R1:W-:Y:S04]  /*2d80*/  STL.64 [R1+0x98], R98 ;  /* 0x0000986201007387 */ /* 0x0003e80000100a00 */
[----:B------:R4:W-:Y:S01]  /*2d90*/  STL.64 [R1+0x90], R10 ;  /* 0x0000900a01007387 */ /* 0x0009e20000100a00 */
[-C--:B0-----:R-:W-:Y:S02]  /*2da0*/  IADD3 R104, P2, R70, R22.reuse, RZ ;  /* 0x0000001646687210 */ /* 0x081fe40007f5e0ff */
[----:B-1----:R-:W-:-:S02]  /*2db0*/  IADD3 R98, P4, R71, R22, RZ ;  /* 0x0000001647627210 */ /* 0x002fc40007f9e0ff */
[-C--:B----4-:R-:W-:Y:S02]  /*2dc0*/  IADD3 R10, P3, R73, R22.reuse, RZ ;  /* 0x00000016490a7210 */ /* 0x090fe40007f7e0ff */
[-C--:B------:R-:W-:Y:S02]  /*2dd0*/  LEA.HI.X.SX32 R99, R70, R23.reuse, 0x1, P4 ;  /* 0x0000001746637211 */ /* 0x080fe400020f0eff */
[-C--:B------:R-:W-:Y:S02]  /*2de0*/  LEA.HI.X.SX32 R105, R211, R23.reuse, 0x1, P2 ;  /* 0x00000017d3697211 */ /* 0x080fe400010f0eff */
[-C--:B------:R-:W-:Y:S01]  /*2df0*/  LEA.HI.X.SX32 R11, R71, R23.reuse, 0x1, P3 ;  /* 0x00000017470b7211 */ /* 0x080fe200018f0eff */
[----:B------:R-:W-:Y:S01]  /*2e00*/  STL.64 [R1+0x1d8], R98 ;  /* 0x0001d86201007387 */ /* 0x000fe20000100a00 */
[-C--:B------:R-:W-:Y:S02]  /*2e10*/  IADD3 R66, P6, R199, R22.reuse, RZ ;  /* 0x00000016c7427210 */ /* 0x080fe40007fde0ff */
[----:B------:R-:W-:Y:S01]  /*2e20*/  IADD3 R102, P5, R158, R22, RZ ;  /* 0x000000169e667210 */ /* 0x000fe20007fbe0ff */
[----:B------:R-:W-:Y:S01]  /*2e30*/  STL.64 [R1+0x210], R104 ;  /* 0x0002106801007387 */ /* 0x000fe20000100a00 */
[----:B------:R-:W-:-:S03]  /*2e40*/  LEA.HI.X.SX32 R67, R217, R23, 0x1, P6 ;  /* 0x00000017d9437211 */ /* 0x000fc600030f0eff */
[----:B------:R0:W-:Y:S01]  /*2e50*/  STL.64 [R1+0x168], R10 ;  /* 0x0001680a01007387 */ /* 0x0001e20000100a00 */
[----:B------:R-:W-:Y:S02]  /*2e60*/  LEA.HI.X.SX32 R103, R73, R23, 0x1, P5 ;  /* 0x0000001749677211 */ /* 0x000fe400028f0eff */
[-C--:B------:R-:W-:Y:S01]  /*2e70*/  IADD3 R68, P2, R210, R22.reuse, RZ ;  /* 0x00000016d2447210 */ /* 0x080fe20007f5e0ff */
[----:B------:R-:W-:Y:S01]  /*2e80*/  STL.64 [R1+0x80], R66 ;  /* 0x0000804201007387 */ /* 0x000fe20000100a00 */
[----:B0-----:R-:W-:-:S04]  /*2e90*/  IADD3 R10, P3, R74, R22, RZ ;  /* 0x000000164a0a7210 */ /* 0x001fc80007f7e0ff */
[----:B------:R-:W-:Y:S01]  /*2ea0*/  LEA.HI.X.SX32 R11, R220, R23, 0x1, P3 ;  /* 0x00000017dc0b7211 */ /* 0x000fe200018f0eff */
[----:B------:R-:W-:Y:S01]  /*2eb0*/  STL.64 [R1+0x88], R102 ;  /* 0x0000886601007387 */ /* 0x000fe20000100a00 */
[----:B------:R-:W-:-:S03]  /*2ec0*/  IADD3 R96, P1, R202, R22, RZ ;  /* 0x00000016ca607210 */ /* 0x000fc60007f3e0ff */
[----:B------:R0:W-:Y:S01]  /*2ed0*/  STL.64 [R1+0x160], R10 ;  /* 0x0001600a01007387 */ /* 0x0001e20000100a00 */
[-C--:B------:R-:W-:Y:S02]  /*2ee0*/  LEA.HI.X.SX32 R69, R221, R23.reuse, 0x1, P2 ;  /* 0x00000017dd457211 */ /* 0x080fe400010f0eff */
[-C--:B------:R-:W-:Y:S02]  /*2ef0*/  LEA.HI.X.SX32 R97, R74, R23.reuse, 0x1, P1 ;  /* 0x000000174a617211 */ /* 0x080fe400008f0eff */
[-C--:B------:R-:W-:Y:S02]  /*2f00*/  IADD3 R72, P1, R76, R22.reuse, RZ ;  /* 0x000000164c487210 */ /* 0x080fe40007f3e0ff */
[-C--:B0-----:R-:W-:Y:S01]  /*2f10*/  IADD3 R10, P3, R75, R22.reuse, RZ ;  /* 0x000000164b0a7210 */ /* 0x081fe20007f7e0ff */
[----:B------:R0:W-:Y:S01]  /*2f20*/  STL.64 [R1+0x70], R68 ;  /* 0x0000704401007387 */ /* 0x0001e20000100a00 */
[-C--:B------:R-:W-:Y:S02]  /*2f30*/  IADD3 R70, P5, R213, R22.reuse, RZ ;  /* 0x00000016d5467210 */ /* 0x080fe40007fbe0ff */
[----:B------:R-:W-:Y:S01]  /*2f40*/  LEA.HI.X.SX32 R11, R224, R23, 0x1, P3 ;  /* 0x00000017e00b7211 */ /* 0x000fe200018f0eff */
[----:B------:R-:W-:Y:S01]  /*2f50*/  STL.64 [R1+0x78], R96 ;  /* 0x0000786001007387 */ /* 0x000fe20000100a00 */
[----:B------:R-:W-:-:S02]  /*2f60*/  IADD3 R98, P4, R212, R22, RZ ;  /* 0x00000016d4627210 */ /* 0x000fc40007f9e0ff */
[-C--:B------:R-:W-:Y:S01]  /*2f70*/  IADD3 R66, P6, R216, R22.reuse, RZ ;  /* 0x00000016d8427210 */ /* 0x080fe20007fde0ff */
[----:B------:R1:W-:Y:S01]  /*2f80*/  STL.64 [R1+0x1d0], R10 ;  /* 0x0001d00a01007387 */ /* 0x0003e20000100a00 */
[-C--:B------:R-:W-:Y:S02]  /*2f90*/  LEA.HI.X.SX32 R73, R75, R23.reuse, 0x1, P1 ;  /* 0x000000174b497211 */ /* 0x080fe400008f0eff */
[----:B0-----:R-:W-:Y:S02]  /*2fa0*/  IADD3 R68, P2, R77, R22, RZ ;  /* 0x000000164d447210 */ /* 0x001fe40007f5e0ff */
[-C--:B------:R-:W-:Y:S02]  /*2fb0*/  LEA.HI.X.SX32 R71, R225, R23.reuse, 0x1, P5 ;  /* 0x00000017e1477211 */ /* 0x080fe400028f0eff */
[-C--:B------:R-:W-:Y:S02]  /*2fc0*/  LEA.HI.X.SX32 R99, R76, R23.reuse, 0x1, P4 ;  /* 0x000000174c637211 */ /* 0x080fe400020f0eff */
[----:B------:R-:W-:-:S02]  /*2fd0*/  LEA.HI.X.SX32 R69, R228, R23, 0x1, P2 ;  /* 0x00000017e4457211 */ /* 0x000fc400010f0eff */
[-C--:B-1----:R-:W-:Y:S01]  /*2fe0*/  IADD3 R10, P3, R79, R22.reuse, RZ ;  /* 0x000000164f0a7210 */ /* 0x082fe20007f7e0ff */
[----:B------:R0:W-:Y:S01]  /*2ff0*/  STL.64 [R1+0x158], R72 ;  /* 0x0001584801007387 */ /* 0x0001e20000100a00 */
[-C--:B------:R-:W-:Y:S02]  /*3000*/  LEA.HI.X.SX32 R67, R77, R23.reuse, 0x1, P6 ;  /* 0x000000174d437211 */ /* 0x080fe400030f0eff */
[C---:B------:R-:W-:Y:S01]  /*3010*/  LEA.HI.X.SX32 R11, R9.reuse, R23, 0x1, P3 ;  /* 0x00000017090b7211 */ /* 0x040fe200018f0eff */
[----:B------:R1:W-:Y:S01]  /*3020*/  STL.64 [R1+0x60], R70 ;  /* 0x0000604601007387 */ /* 0x0003e20000100a00 */
[----:B------:R-:W-:-:S03]  /*3030*/  LEA R96, P1, R9, R22, 0x2 ;  /* 0x0000001609607211 */ /* 0x000fc600078210ff */
[----:B------:R-:W-:Y:S01]  /*3040*/  STL.64 [R1+0x68], R98 ;  /* 0x0000686201007387 */ /* 0x000fe20000100a00 */
[----:B------:R-:W-:Y:S02]  /*3050*/  LEA.HI.X.SX32 R97, R79, R23, 0x1, P1 ;  /* 0x000000174f617211 */ /* 0x000fe400008f0eff */
[CC--:B0-----:R-:W-:Y:S01]  /*3060*/  LEA R72, P4, R9.reuse, R22.reuse, 0x3 ;  /* 0x0000001609487211 */ /* 0x0c1fe200078818ff */
[----:B------:R0:W-:Y:S01]  /*3070*/  STL.64 [R1+0x150], R68 ;  /* 0x0001504401007387 */ /* 0x0001e20000100a00 */
[----:B-1----:R-:W-:-:S03]  /*3080*/  LEA R70, P5, R9, R22, 0x4 ;  /* 0x0000001609467211 */ /* 0x002fc600078a20ff */
[----:B------:R1:W-:Y:S01]  /*3090*/  STL.64 [R1+0x58], R66 ;  /* 0x0000584201007387 */ /* 0x0003e20000100a00 */
[----:B------:R-:W-:-:S03]  /*30a0*/  LEA.HI.X.SX32 R73, R240, R23, 0x1, P4 ;  /* 0x00000017f0497211 */ /* 0x000fc600020f0eff */
[----:B------:R4:W-:Y:S01]  /*30b0*/  STL.64 [R1+0x240], R10 ;  /* 0x0002400a01007387 */ /* 0x0009e20000100a00 */
[-C--:B------:R-:W-:Y:S02]  /*30c0*/  LEA.HI.X.SX32 R71, R237, R23.reuse, 0x1, P5 ;  /* 0x00000017ed477211 */ /* 0x080fe400028f0eff */
[CC--:B0-----:R-:W-:Y:S02]  /*30d0*/  LEA R68, P2, R9.reuse, R22.reuse, 0x5 ;  /* 0x0000001609447211 */ /* 0x0c1fe400078428ff */
[-C--:B-1----:R-:W-:Y:S02]  /*30e0*/  LEA R66, P6, R9, R22.reuse, 0x6 ;  /* 0x0000001609427211 */ /* 0x082fe400078c30ff */
[-C--:B------:R-:W-:Y:S02]  /*30f0*/  LEA.HI.X.SX32 R69, R236, R23.reuse, 0x1, P2 ;  /* 0x00000017ec457211 */ /* 0x080fe400010f0eff */
[----:B----4-:R-:W-:Y:S01]  /*3100*/  IADD3 R10, P3, R229, R22, RZ ;  /* 0x00000016e50a7210 */ /* 0x010fe20007f7e0ff */
[----:B------:R-:W-:Y:S01]  /*3110*/  STL.64 [R1+0x238], R96 ;  /* 0x0002386001007387 */ /* 0x000fe20000100a00 */
[----:B------:R-:W-:-:S02]  /*3120*/  LEA.HI.X.SX32 R67, R233, R23, 0x1, P6 ;  /* 0x00000017e9437211 */ /* 0x000fc400030f0eff */
[----:B------:R-:W-:Y:S01]  /*3130*/  LEA.HI.X.SX32 R11, R232, R23, 0x1, P3 ;  /* 0x00000017e80b7211 */ /* 0x000fe200018f0eff */
[----:B------:R-:W-:Y:S04]  /*3140*/  STL.64 [R1+0x228], R72 ;  /* 0x0002284801007387 */ /* 0x000fe80000100a00 */
[----:B------:R-:W-:Y:S01]  /*3150*/  STL.64 [R1+0x208], R70 ;  /* 0x0002084601007387 */ /* 0x000fe20000100a00 */
[----:B------:R-:W-:-:S03]  /*3160*/  LOP3.LUT R9, R15, 0x20, RZ, 0x3c, !PT ;  /* 0x000000200f097812 */ /* 0x000fc600078e3cff */
[----:B------:R-:W-:Y:S01]  /*3170*/  STL.64 [R1+0x1c8], R68 ;  /* 0x0001c84401007387 */ /* 0x000fe20000100a00 */
[----:B------:R-:W-:-:S03]  /*3180*/  LOP3.LUT R9, R15, 0x50, RZ, 0x3c, !PT ;  /* 0x000000500f097812 */ /* 0x000fc600078e3cff */
[----:B------:R-:W-:Y:S01]  /*3190*/  STL.64 [R1+0x148], R66 ;  /* 0x0001484201007387 */ /* 0x000fe20000100a00 */
[----:B--2---:R-:W-:-:S03]  /*31a0*/  LOP3.LUT R9, R3, 0x40, RZ, 0x3c, !PT ;  /* 0x0000004003097812 */ /* 0x004fc600078e3cff */
[----:B------:R0:W-:Y:S01]  /*31b0*/  STL.64 [R1+0x50], R10 ;  /* 0x0000500a01007387 */ /* 0x0001e20000100a00 */
[----:B------:R-:W-:Y:S01]  /*31c0*/  LOP3.LUT R9, R19, 0x20, RZ, 0x3c, !PT ;  /* 0x0000002013097812 */ /* 0x000fe200078e3cff */
[----:B------:R-:W-:Y:S01]  /*31d0*/  CS2R R118, SRZ ;  /* 0x0000000000767805 */ /* 0x000fe2000001ff00 */
[----:B------:R-:W-:Y:S01]  /*31e0*/  CS2R R120, SRZ ;  /* 0x0000000000787805 */ /* 0x000fe2000001ff00 */
[----:B------:R-:W-:Y:S01]  /*31f0*/  CS2R R122, SRZ ;  /* 0x00000000007a7805 */ /* 0x000fe2000001ff00 */
[----:B------:R-:W-:Y:S01]  /*3200*/  CS2R R124, SRZ ;  /* 0x00000000007c7805 */ /* 0x000fe2000001ff00 */
[----:B------:R-:W-:Y:S01]  /*3210*/  CS2R R126, SRZ ;  /* 0x00000000007e7805 */ /* 0x000fe2000001ff00 */
[----:B------:R-:W-:Y:S02]  /*3220*/  LOP3.LUT R9, R2, 0x40, RZ, 0x3c, !PT ;  /* 0x0000004002097812 */ /* 0x000fe400078e3cff */
[C---:B0-----:R-:W-:Y:S02]  /*3230*/  LOP3.LUT R10, R15.reuse, 0x10, RZ, 0x3c, !PT ;  /* 0x000000100f0a7812 */ /* 0x041fe400078e3cff */
[----:B------:R-:W-:-:S02]  /*3240*/  LOP3.LUT R11, R15, 0x30, RZ, 0x3c, !PT ;  /* 0x000000300f0b7812 */ /* 0x000fc400078e3cff */
[C---:B------:R-:W-:Y:S02]  /*3250*/  LOP3.LUT R10, R15.reuse, 0x40, RZ, 0x3c, !PT ;  /* 0x000000400f0a7812 */ /* 0x040fe400078e3cff */
[C---:B------:R-:W-:Y:S02]  /*3260*/  LOP3.LUT R11, R15.reuse, 0x60, RZ, 0x3c, !PT ;  /* 0x000000600f0b7812 */ /* 0x040fe400078e3cff */
[----:B------:R-:W-:Y:S02]  /*3270*/  LOP3.LUT R10, R15, 0x70, RZ, 0x3c, !PT ;  /* 0x000000700f0a7812 */ /* 0x000fe400078e3cff */
[----:B---3--:R-:W-:Y:S02]  /*3280*/  LOP3.LUT R11, R4, 0x20, RZ, 0x3c, !PT ;  /* 0x00000020040b7812 */ /* 0x008fe400078e3cff */
[----:B------:R-:W-:Y:S02]  /*3290*/  LOP3.LUT R10, R0, 0x40, RZ, 0x3c, !PT ;  /* 0x00000040000a7812 */ /* 0x000fe400078e3cff */
[----:B------:R-:W-:-:S02]  /*32a0*/  LOP3.LUT R11, R19, 0x40, RZ, 0x3c, !PT ;  /* 0x00000040130b7812 */ /* 0x000fc400078e3cff */
[----:B------:R-:W-:Y:S02]  /*32b0*/  LOP3.LUT R10, R19, 0x60, RZ, 0x3c, !PT ;  /* 0x00000060130a7812 */ /* 0x000fe400078e3cff */
.L_x_1:
[----:B------:R-:W2:Y:S04]  /*32c0*/  LDL.64 R66, [R1+0x230] ;  /* 0x0002300001427983 */ /* 0x000ea80000100a00 */
[----:B------:R-:W3:Y:S04]  /*32d0*/  LDL.64 R98, [R1+0x220] ;  /* 0x0002200001627983 */ /* 0x000ee80000100a00 */
[----:B------:R-:W4:Y:S04]  /*32e0*/  LDL.64 R10, [R1+0x240] ;  /* 0x00024000010a7983 */ /* 0x000f280000100a00 */
[----:B------:R-:W3:Y:S04]  /*32f0*/  LDL.64 R68, [R1+0x238] ;  /* 0x0002380001447983 */ /* 0x000ee80000100a00 */
[----:B------:R-:W4:Y:S04]  /*3300*/  LDL.64 R96, [R1+0x210] ;  /* 0x0002100001607983 */ /* 0x000f280000100a00 */
        /* <DEDUP_REMOVED lines=12> */
[----:B------:R-:W4:Y:S01]  /*33d0*/  LDL.64 R138, [R1+0x190] ;  /* 0x00019000018a7983 */ /* 0x000f220000100a00 */
[----:B------:R-:W-:-:S03]  /*33e0*/  IMAD.WIDE R70, R16, 0x2, R22 ;  /* 0x0000000210467825 */ /* 0x000fc600078e0216 */
[----:B------:R-:W4:Y:S04]  /*33f0*/  LDL.64 R136, [R1+0x1b0] ;  /* 0x0001b00001887983 */ /* 0x000f280000100a00 */
[----:B------:R0:W4:Y:S04]  /*3400*/  LDG.E.U16 R9, [R70.64] ;  /* 0x0000000446097981 */ /* 0x000128000c1e1500 */
        /* <DEDUP_REMOVED lines=20> */
[----:B--2---:R-:W-:-:S05]  /*3550*/  IMAD.WIDE R66, R16, 0x2, R66 ;  /* 0x0000000210427825 */ /* 0x004fca00078e0242 */
[----:B------:R3:W2:Y:S02]  /*3560*/  LDG.E.U16 R12, [R66.64] ;  /* 0x00000004420c7981 */ /* 0x0006a4000c1e1500 */
[C---:B---3--:R-:W-:Y:S02]  /*3570*/  IMAD.WIDE R66, R16.reuse, 0x2, R98 ;  /* 0x0000000210427825 */ /* 0x048fe400078e0262 */
[----:B------:R-:W3:Y:S02]  /*3580*/  LDL.64 R98, [R1+0x1c8] ;  /* 0x0001c80001627983 */ /* 0x000ee40000100a00 */
[C---:B----4-:R-:W-:Y:S02]  /*3590*/  IMAD.WIDE R10, R16.reuse, 0x2, R10 ;  /* 0x00000002100a7825 */ /* 0x050fe400078e020a */
[----:B------:R1:W4:Y:S02]  /*35a0*/  LDG.E.U16 R66, [R66.64] ;  /* 0x0000000442427981 */ /* 0x000324000c1e1500 */
[----:B------:R-:W-:-:S02]  /*35b0*/  IMAD.WIDE R68, R16, 0x2, R68 ;  /* 0x0000000210447825 */ /* 0x000fc400078e0244 */
[----:B------:R1:W2:Y:S02]  /*35c0*/  LDG.E.U16 R10, [R10.64] ;  /* 0x000000040a0a7981 */ /* 0x0002a4000c1e1500 */
[C---:B0-----:R-:W-:Y:S02]  /*35d0*/  IMAD.WIDE R70, R16.reuse, 0x2, R106 ;  /* 0x0000000210467825 */ /* 0x041fe400078e026a */
[----:B------:R-:W2:Y:S04]  /*35e0*/  LDL.64 R106, [R1+0x1a8] ;  /* 0x0001a800016a7983 */ /* 0x000ea80000100a00 */
[----:B-1----:R0:W2:Y:S02]  /*35f0*/  LDG.E.U16 R11, [R68.64] ;  /* 0x00000004440b7981 */ /* 0x0020a4000c1e1500 */
[----:B0-----:R-:W-:-:S02]  /*3600*/  IMAD.WIDE R68, R16, 0x2, R96 ;  /* 0x0000000210447825 */ /* 0x001fc400078e0260 */
[----:B------:R-:W2:Y:S04]  /*3610*/  LDL.64 R96, [R1+0x1b8] ;  /* 0x0001b80001607983 */ /* 0x000ea80000100a00 */
[----:B------:R0:W4:Y:S01]  /*3620*/  LDG.E.U16 R68, [R68.64] ;  /* 0x0000000444447981 */ /* 0x000122000c1e1500 */
[----:B------:R-:W-:-:S05]  /*3630*/  IMAD.WIDE R74, R16, 0x2, R74 ;  /* 0x00000002104a7825 */ /* 0x000fca00078e024a */
[----:B------:R1:W4:Y:S04]  /*3640*/  LDG.E.U16 R65, [R74.64] ;  /* 0x000000044a417981 */ /* 0x000328000c1e1500 */
[----:B0-----:R0:W4:Y:S02]  /*3650*/  LDG.E.U16 R69, [R70.64] ;  /* 0x0000000446457981 */ /* 0x001124000c1e1500 */
[C---:B0-----:R-:W-:Y:S02]  /*3660*/  IMAD.WIDE R70, R16.reuse, 0x2, R104 ;  /* 0x0000000210467825 */ /* 0x041fe400078e0268 */
[----:B------:R-:W4:Y:S02]  /*3670*/  LDL.64 R104, [R1+0x198] ;  /* 0x0001980001687983 */ /* 0x000f240000100a00 */
[----:B-1----:R-:W-:-:S02]  /*3680*/  IMAD.WIDE R74, R16, 0x2, R108 ;  /* 0x00000002104a7825 */ /* 0x002fc400078e026c */
[----:B------:R-:W4:Y:S02]  /*3690*/  LDL.64 R108, [R1+0x170] ;  /* 0x00017000016c7983 */ /* 0x000f240000100a00 */
[C---:B------:R-:W-:Y:S02]  /*36a0*/  IMAD.WIDE R72, R16.reuse, 0x2, R72 ;  /* 0x0000000210487825 */ /* 0x040fe400078e0248 */
[----:B------:R0:W4:Y:S04]  /*36b0*/  LDG.E.U16 R70, [R70.64] ;  /* 0x0000000446467981 */ /* 0x000128000c1e1500 */
[----:B------:R1:W4:Y:S01]  /*36c0*/  LDG.E.U16 R67, [R72.64] ;  /* 0x0000000448437981 */ /* 0x000322000c1e1500 */
[----:B------:R-:W-:-:S03]  /*36d0*/  IMAD.WIDE R76, R16, 0x2, R76 ;  /* 0x00000002104c7825 */ /* 0x000fc600078e024c */
[----:B------:R0:W4:Y:S01]  /*36e0*/  LDG.E.U16 R74, [R74.64] ;  /* 0x000000044a4a7981 */ /* 0x000122000c1e1500 */
[----:B-1----:R-:W-:-:S03]  /*36f0*/  IMAD.WIDE R72, R16, 0x2, R110 ;  /* 0x0000000210487825 */ /* 0x002fc600078e026e */
[----:B------:R-:W4:Y:S01]  /*3700*/  LDL.64 R110, [R1+0x180] ;  /* 0x00018000016e7983 */ /* 0x000f220000100a00 */
[----:B------:R-:W-:-:S03]  /*3710*/  IMAD.WIDE R78, R16, 0x2, R78 ;  /* 0x00000002104e7825 */ /* 0x000fc600078e024e */
[----:B------:R1:W4:Y:S01]  /*3720*/  LDG.E.U16 R72, [R72.64] ;  /* 0x0000000448487981 */ /* 0x000322000c1e1500 */
[----:B------:R-:W-:-:S03]  /*3730*/  IMAD.WIDE R102, R16, 0x2, R102 ;  /* 0x0000000210667825 */ /* 0x000fc600078e0266 */
[----:B0-----:R0:W4:Y:S04]  /*3740*/  LDG.E.U16 R71, [R78.64] ;  /* 0x000000044e477981 */ /* 0x001128000c1e1500 */
[----:B------:R0:W4:Y:S04]  /*3750*/  LDG.E.U16 R75, [R102.64] ;  /* 0x00000004664b7981 */ /* 0x000128000c1e1500 */
[----:B-1----:R1:W4:Y:S01]  /*3760*/  LDG.E.U16 R73, [R76.64] ;  /* 0x000000044c497981 */ /* 0x002322000c1e1500 */
[----:B0-----:R-:W-:-:S03]  /*3770*/  IMAD.WIDE R78, R16, 0x2, R130 ;  /* 0x00000002104e7825 */ /* 0x001fc600078e0282 */
[----:B------:R-:W4:Y:S01]  /*3780*/  LDL.64 R130, [R1+0x160] ;  /* 0x0001600001827983 */ /* 0x000f220000100a00 */
[----:B------:R-:W-:-:S03]  /*3790*/  IMAD.WIDE R102, R16, 0x2, R138 ;  /* 0x0000000210667825 */ /* 0x000fc600078e028a */
[----:B------:R-:W4:Y:S01]  /*37a0*/  LDL.64 R138, [R1+0x128] ;  /* 0x00012800018a7983 */ /* 0x000f220000100a00 */
[----:B-1----:R-:W-:-:S03]  /*37b0*/  IMAD.WIDE R76, R16, 0x2, R140 ;  /* 0x00000002104c7825 */ /* 0x002fc600078e028c */
[----:B------:R-:W4:Y:S04]  /*37c0*/  LDL.64 R140, [R1+0x130] ;  /* 0x00013000018c7983 */ /* 0x000f280000100a00 */
[----:B------:R0:W4:Y:S04]  /*37d0*/  LDG.E.U16 R76, [R76.64] ;  /* 0x000000044c4c7981 */ /* 0x000128000c1e1500 */
[----:B------:R1:W4:Y:S04]  /*37e0*/  LDG.E.U16 R78, [R78.64] ;  /* 0x000000044e4e7981 */ /* 0x000328000c1e1500 */
[----:B------:R0:W4:Y:S01]  /*37f0*/  LDG.E.U16 R101, [R102.64] ;  /* 0x0000000466657981 */ /* 0x000122000c1e1500 */
[----:B---3--:R-:W-:-:S05]  /*3800*/  IMAD.WIDE R98, R16, 0x2, R98 ;  /* 0x0000000210627825 */ /* 0x008fca00078e0262 */
[----:B0-----:R0:W3:Y:S02]  /*3810*/  LDG.E.U16 R77, [R98.64] ;  /* 0x00000004624d7981 */ /* 0x0010e4000c1e1500 */
[C---:B0-----:R-:W-:Y:S02]  /*3820*/  IMAD.WIDE R98, R16.reuse, 0x2, R128 ;  /* 0x0000000210627825 */ /* 0x041fe400078e0280 */
[----:B------:R-:W3:Y:S04]  /*3830*/  LDL.64 R128, [R1+0x150] ;  /* 0x0001500001807983 */ /* 0x000ee80000100a00 */
[----:B------:R0:W3:Y:S01]  /*3840*/  LDG.E.U16 R98, [R98.64] ;  /* 0x0000000462627981 */ /* 0x0000e2000c1e1500 */
[----:B--2---:R-:W-:-:S05]  /*3850*/  IMAD.WIDE R96, R16, 0x2, R96 ;  /* 0x0000000210607825 */ /* 0x004fca00078e0260 */
[----:B-1----:R1:W2:Y:S02]  /*3860*/  LDG.E.U16 R79, [R96.64] ;  /* 0x00000004604f7981 */ /* 0x0022a4000c1e1500 */
[C---:B-1----:R-:W-:Y:S02]  /*3870*/  IMAD.WIDE R96, R16.reuse, 0x2, R136 ;  /* 0x0000000210607825 */ /* 0x042fe400078e0288 */
[----:B------:R-:W2:Y:S02]  /*3880*/  LDL.64 R136, [R1+0x148] ;  /* 0x0001480001887983 */ /* 0x000ea40000100a00 */
[C---:B----4-:R-:W-:Y:S02]  /*3890*/  IMAD.WIDE R104, R16.reuse, 0x2, R104 ;  /* 0x0000000210687825 */ /* 0x050fe400078e0268 */
[----:B------:R1:W4:Y:S04]  /*38a0*/  LDG.E.U16 R96, [R96.64] ;  /* 0x0000000460607981 */ /* 0x000328000c1e1500 */
[----:B0-----:R0:W4:Y:S01]  /*38b0*/  LDG.E.U16 R99, [R104.64] ;  /* 0x0000000468637981 */ /* 0x001122000c1e1500 */
[----:B------:R-:W-:-:S03]  /*38c0*/  IMAD.WIDE R102, R16, 0x2, R134 ;  /* 0x0000000210667825 */ /* 0x000fc600078e0286 */
[----:B------:R-:W4:Y:S01]  /*38d0*/  LDL.64 R134, [R1+0x118] ;  /* 0x0001180001867983 */ /* 0x000f220000100a00 */
[----:B------:R-:W-:-:S03]  /*38e0*/  IMAD.WIDE R108, R16, 0x2, R108 ;  /* 0x00000002106c7825 */ /* 0x000fc600078e026c */
[----:B------:R1:W4:Y:S01]  /*38f0*/  LDG.E.U16 R102, [R102.64] ;  /* 0x0000000466667981 */ /* 0x000322000c1e1500 */
[----:B0-----:R-:W-:-:S03]  /*3900*/  IMAD.WIDE R104, R16, 0x2, R132 ;  /* 0x0000000210687825 */ /* 0x001fc600078e0284 */
[----:B------:R-:W4:Y:S04]  /*3910*/  LDL.64 R132, [R1+0x120] ;  /* 0x0001200001847983 */ /* 0x000f280000100a00 */
[----:B------:R0:W4:Y:S01]  /*3920*/  LDG.E.U16 R104, [R104.64] ;  /* 0x0000000468687981 */ /* 0x000122000c1e1500 */
[----:B------:R-:W-:-:S04]  /*3930*/  IMAD.WIDE R106, R16, 0x2, R106 ;  /* 0x00000002106a7825 */ /* 0x000fc800078e026a */
[C---:B------:R-:W-:Y:S01]  /*3940*/  IMAD.WIDE R110, R16.reuse, 0x2, R110 ;  /* 0x00000002106e7825 */ /* 0x040fe200078e026e */
[----:B-1----:R1:W4:Y:S04]  /*3950*/  LDG.E.U16 R97, [R106.64] ;  /* 0x000000046a617981 */ /* 0x002328000c1e1500 */
[----:B0-----:R0:W4:Y:S04]  /*3960*/  LDG.E.U16 R105, [R108.64] ;  /* 0x000000046c697981 */ /* 0x001128000c1e1500 */
[----:B------:R1:W4:Y:S01]  /*3970*/  LDG.E.U16 R103, [R110.64] ;  /* 0x000000046e677981 */ /* 0x000322000c1e1500 */
[----:B0-----:R-:W-:-:S03]  /*3980*/  IMAD.WIDE R108, R16, 0x2, R144 ;  /* 0x00000002106c7825 */ /* 0x001fc600078e0290 */
[----:B------:R-:W4:Y:S01]  /*3990*/  LDL.64 R144, [R1+0x88] ;  /* 0x0000880001907983 */ /* 0x000f220000100a00 */
[----:B-1----:R-:W-:-:S03]  /*39a0*/  IMAD.WIDE R106, R16, 0x2, R150 ;  /* 0x00000002106a7825 */ /* 0x002fc600078e0296 */
[----:B------:R-:W4:Y:S01]  /*39b0*/  LDL.64 R150, [R1+0xc8] ;  /* 0x0000c80001967983 */ /* 0x000f220000100a00 */
[----:B------:R-:W-:-:S03]  /*39c0*/  IMAD.WIDE R130, R16, 0x2, R130 ;  /* 0x0000000210827825 */ /* 0x000fc600078e0282 */
[----:B------:R0:W4:Y:S01]  /*39d0*/  LDG.E.U16 R106, [R106.64] ;  /* 0x000000046a6a7981 */ /* 0x000122000c1e1500 */
[----:B------:R-:W-:-:S03]  /*39e0*/  IMAD.WIDE R110, R16, 0x2, R152 ;  /* 0x00000002106e7825 */ /* 0x000fc600078e0298 */
[----:B------:R-:W4:Y:S04]  /*39f0*/  LDL.64 R152, [R1+0x78] ;  /* 0x0000780001987983 */ /* 0x000f280000100a00 */
[----:B------:R1:W4:Y:S04]  /*3a00*/  LDG.E.U16 R108, [R108.64] ;  /* 0x000000046c6c7981 */ /* 0x000328000c1e1500 */
[----:B0-----:R0:W4:Y:S02]  /*3a10*/  LDG.E.U16 R107, [R130.64] ;  /* 0x00000004826b7981 */ /* 0x001124000c1e1500 */
[----:B0-----:R-:W-:-:S04]  /*3a20*/  IMAD.WIDE R130, R16, 0x2, R138 ;  /* 0x0000000210827825 */ /* 0x001fc800078e028a */
[----:B---3--:R-:W-:-:S05]  /*3a30*/  IMAD.WIDE R128, R16, 0x2, R128 ;  /* 0x0000000210807825 */ /* 0x008fca00078e0280 */
[----:B-1----:R0:W3:Y:S02]  /*3a40*/  LDG.E.U16 R109, [R128.64] ;  /* 0x00000004806d7981 */ /* 0x0020e4000c1e1500 */
[C---:B0-----:R-:W-:Y:S02]  /*3a50*/  IMAD.WIDE R128, R16.reuse, 0x2, R140 ;  /* 0x0000000210807825 */ /* 0x041fe400078e028c */
[----:B------:R0:W3:Y:S04]  /*3a60*/  LDG.E.U16 R140, [R130.64] ;  /* 0x00000004828c7981 */ /* 0x0000e8000c1e1500 */
[----:B------:R1:W3:Y:S01]  /*3a70*/  LDG.E.U16 R139, [R128.64] ;  /* 0x00000004808b7981 */ /* 0x0002e2000c1e1500 */
[----:B0-----:R-:W-:-:S03]  /*3a80*/  IMAD.WIDE R130, R16, 0x2, R206 ;  /* 0x0000000210827825 */ /* 0x001fc600078e02ce */
[----:B------:R-:W3:Y:S01]  /*3a90*/  LDL.64 R206, [R1+0xe0] ;  /* 0x0000e00001ce7983 */ /* 0x000ee20000100a00 */
[----:B--2---:R-:W-:-:S06]  /*3aa0*/  IMAD.WIDE R136, R16, 0x2, R136 ;  /* 0x0000000210887825 */ /* 0x004fcc00078e0288 */
[----:B------:R0:W2:Y:S01]  /*3ab0*/  LDG.E.U16 R136, [R136.64] ;  /* 0x0000000488887981 */ /* 0x0000a2000c1e1500 */
[----:B-1----:R-:W-:-:S03]  /*3ac0*/  IMAD.WIDE R128, R16, 0x2, R212 ;  /* 0x0000000210807825 */ /* 0x002fc600078e02d4 */
[----:B------:R-:W2:Y:S04]  /*3ad0*/  LDL.64 R212, [R1+0x90] ;  /* 0x0000900001d47983 */ /* 0x000ea80000100a00 */
[----:B0-----:R0:W2:Y:S01]  /*3ae0*/  LDG.E.U16 R137, [R110.64] ;  /* 0x000000046e897981 */ /* 0x0010a2000c1e1500 */
[----:B----4-:R-:W-:-:S04]  /*3af0*/  IMAD.WIDE R134, R16, 0x2, R134 ;  /* 0x0000000210867825 */ /* 0x010fc800078e0286 */
[C---:B0-----:R-:W-:Y:S02]  /*3b00*/  IMAD.WIDE R110, R16.reuse, 0x2, R142 ;  /* 0x00000002106e7825 */ /* 0x041fe400078e028e */
[----:B------:R0:W4:Y:S04]  /*3b10*/  LDG.E.U16 R142, [R134.64] ;  /* 0x00000004868e7981 */ /* 0x000128000c1e1500 */
[----:B------:R1:W2:Y:S02]  /*3b20*/  LDG.E.U16 R138, [R110.64] ;  /* 0x000000046e8a7981 */ /* 0x0002a4000c1e1500 */
[C---:B-1----:R-:W-:Y:S02]  /*3b30*/  IMAD.WIDE R110, R16.reuse, 0x2, R216 ;  /* 0x00000002106e7825 */ /* 0x042fe400078e02d8 */
[----:B------:R-:W2:Y:S04]  /*3b40*/  LDL.64 R216, [R1+0xd0] ;  /* 0x0000d00001d87983 */ /* 0x000ea80000100a00 */
[----:B------:R1:W2:Y:S01]  /*3b50*/  LDG.E.U16 R143, [R110.64] ;  /* 0x000000046e8f7981 */ /* 0x0002a2000c1e1500 */
[----:B0-----:R-:W-:-:S03]  /*3b60*/  IMAD.WIDE R134, R16, 0x2, R144 ;  /* 0x0000000210867825 */ /* 0x001fc600078e0290 */
[----:B------:R0:W2:Y:S01]  /*3b70*/  LDG.E.U16 R144, [R128.64] ;  /* 0x0000000480907981 */ /* 0x0000a2000c1e1500 */
[----:B------:R-:W-:-:S03]  /*3b80*/  IMAD.WIDE R132, R16, 0x2, R132 ;  /* 0x0000000210847825 */ /* 0x000fc600078e0284 */
[----:B------:R0:W2:Y:S01]  /*3b90*/  LDG.E.U16 R145, [R130.64] ;  /* 0x0000000482917981 */ /* 0x0000a2000c1e1500 */
[----:B-1----:R-:W-:-:S03]  /*3ba0*/  IMAD.WIDE R110, R16, 0x2, R198 ;  /* 0x00000002106e7825 */ /* 0x002fc600078e02c6 */
[----:B------:R-:W2:Y:S01]  /*3bb0*/  LDL.64 R198, [R1+0xb0] ;  /* 0x0000b00001c67983 */ /* 0x000ea20000100a00 */
[----:B0-----:R-:W-:-:S03]  /*3bc0*/  IMAD.WIDE R128, R16, 0x2, R158 ;  /* 0x0000000210807825 */ /* 0x001fc600078e029e */
[----:B------:R-:W4:Y:S04]  /*3bd0*/  LDL.64 R158, [R1+0x70] ;  /* 0x00007000019e7983 */ /* 0x000f280000100a00 */
[----:B------:R0:W4:Y:S01]  /*3be0*/  LDG.E.U16 R141, [R132.64] ;  /* 0x00000004848d7981 */ /* 0x000122000c1e1500 */
[----:B------:R-:W-:-:S04]  /*3bf0*/  IMAD.WIDE R130, R16, 0x2, R156 ;  /* 0x0000000210827825 */ /* 0x000fc800078e029c */
[C---:B0-----:R-:W-:Y:S02]  /*3c00*/  IMAD.WIDE R132, R16.reuse, 0x2, R150 ;  /* 0x0000000210847825 */ /* 0x041fe400078e0296 */
[----:B------:R0:W4:Y:S04]  /*3c10*/  LDG.E.U16 R151, [R134.64] ;  /* 0x0000000486977981 */ /* 0x000128000c1e1500 */
[----:B------:R1:W4:Y:S01]  /*3c20*/  LDG.E.U16 R150, [R132.64] ;  /* 0x0000000484967981 */ /* 0x000322000c1e1500 */
[----:B0-----:R-:W-:-:S03]  /*3c30*/  IMAD.WIDE R134, R16, 0x2, R152 ;  /* 0x0000000210867825 */ /* 0x001fc600078e0298 */
[----:B------:R0:W4:Y:S01]  /*3c40*/  LDG.E.U16 R153, [R128.64] ;  /* 0x0000000480997981 */ /* 0x000122000c1e1500 */
[----:B-1----:R-:W-:-:S03]  /*3c50*/  IMAD.WIDE R132, R16, 0x2, R154 ;  /* 0x0000000210847825 */ /* 0x002fc600078e029a */
[----:B------:R3:W4:Y:S04]  /*3c60*/  LDG.E.U16 R154, [R130.64] ;  /* 0x00000004829a7981 */ /* 0x000728000c1e1500 */
[----:B------:R1:W4:Y:S01]  /*3c70*/  LDG.E.U16 R152, [R110.64] ;  /* 0x000000046e987981 */ /* 0x000322000c1e1500 */
[----:B0-----:R-:W-:-:S03]  /*3c80*/  IMAD.WIDE R128, R16, 0x2, R202 ;  /* 0x0000000210807825 */ /* 0x001fc600078e02ca */
[----:B------:R-:W4:Y:S04]  /*3c90*/  LDL.64 R202, [R1+0x60] ;  /* 0x0000600001ca7983 */ /* 0x000f280000100a00 */
[----:B------:R2:W4:Y:S01]  /*3ca0*/  LDG.E.U16 R155, [R132.64] ;  /* 0x00000004849b7981 */ /* 0x000522000c1e1500 */
[----:B-1----:R-:W-:-:S03]  /*3cb0*/  IMAD.WIDE R110, R16, 0x2, R210 ;  /* 0x00000002106e7825 */ /* 0x002fc600078e02d2 */
[----:B------:R-:W4:Y:S04]  /*3cc0*/  LDL.64 R210, [R1+0x50] ;  /* 0x0000500001d27983 */ /* 0x000f280000100a00 */
[----:B------:R4:W4:Y:S04]  /*3cd0*/  LDG.E.U16 R156, [R134.64] ;  /* 0x00000004869c7981 */ /* 0x000928000c1e1500 */
[----:B------:R0:W4:Y:S01]  /*3ce0*/  LDG.E.U16 R157, [R110.64] ;  /* 0x000000046e9d7981 */ /* 0x000122000c1e1500 */
[----:B---3--:R-:W-:-:S03]  /*3cf0*/  IMAD.WIDE R130, R16, 0x2, R206 ;  /* 0x0000000210827825 */ /* 0x008fc600078e02ce */
[----:B------:R-:W3:Y:S01]  /*3d00*/  LDL.64 R206, [R1+0x58] ;  /* 0x0000580001ce7983 */ /* 0x000ee20000100a00 */
[----:B0-----:R-:W-:-:S04]  /*3d10*/  IMAD.WIDE R110, R16, 0x2, R236 ;  /* 0x00000002106e7825 */ /* 0x001fc800078e02ec */
[----:B--2---:R-:W-:-:S04]  /*3d20*/  IMAD.WIDE R132, R16, 0x2, R198 ;  /* 0x0000000210847825 */ /* 0x004fc800078e02c6 */
[C---:B----4-:R-:W-:Y:S01]  /*3d30*/  IMAD.WIDE R134, R16.reuse, 0x2, R158 ;  /* 0x0000000210867825 */ /* 0x050fe200078e029e */
[----:B------:R0:W2:Y:S04]  /*3d40*/  LDG.E.U16 R198, [R132.64] ;  /* 0x0000000484c67981 */ /* 0x0000a8000c1e1500 */
[----:B------:R1:W4:Y:S04]  /*3d50*/  LDG.E.U16 R159, [R130.64] ;  /* 0x00000004829f7981 */ /* 0x000328000c1e1500 */
[----:B------:R0:W2:Y:S04]  /*3d60*/  LDG.E.U16 R134, [R134.64] ;  /* 0x0000000486867981 */ /* 0x0000a8000c1e1500 */
[----:B------:R0:W2:Y:S01]  /*3d70*/  LDG.E.U16 R158, [R128.64] ;  /* 0x00000004809e7981 */ /* 0x0000a2000c1e1500 */
[----:B-1----:R-:W-:-:S03]  /*3d80*/  IMAD.WIDE R130, R16, 0x2, R228 ;  /* 0x0000000210827825 */ /* 0x002fc600078e02e4 */
[----:B0-----:R0:W2:Y:S04]  /*3d90*/  LDG.E.U16 R135, [R110.64] ;  /* 0x000000046e877981 */ /* 0x0010a8000c1e1500 */
[----:B------:R3:W2:Y:S01]  /*3da0*/  LDG.E.U16 R199, [R130.64] ;  /* 0x0000000482c77981 */ /* 0x0006a2000c1e1500 */
[----:B------:R-:W-:-:S04]  /*3db0*/  IMAD.WIDE R128, R16, 0x2, R232 ;  /* 0x0000000210807825 */ /* 0x000fc800078e02e8 */
[----:B0-----:R-:W-:-:S04]  /*3dc0*/  IMAD.WIDE R110, R16, 0x2, R224 ;  /* 0x00000002106e7825 */ /* 0x001fc800078e02e0 */
[C---:B------:R-:W-:Y:S02]  /*3dd0*/  IMAD.WIDE R132, R16.reuse, 0x2, R202 ;  /* 0x0000000210847825 */ /* 0x040fe400078e02ca */
[----:B------:R0:W2:Y:S04]  /*3de0*/  LDG.E.U16 R202, [R128.64] ;  /* 0x0000000480ca7981 */ /* 0x0000a8000c1e1500 */
[----:B------:R1:W2:Y:S01]  /*3df0*/  LDG.E.U16 R132, [R132.64] ;  /* 0x0000000484847981 */ /* 0x0002a2000c1e1500 */
[----:B0-----:R-:W-:-:S03]  /*3e00*/  IMAD.WIDE R128, R16, 0x2, R220 ;  /* 0x0000000210807825 */ /* 0x001fc600078e02dc */
[----:B-1----:R0:W2:Y:S04]  /*3e10*/  LDG.E.U16 R133, [R110.64] ;  /* 0x000000046e857981 */ /* 0x0020a8000c1e1500 */
[----:B------:R1:W2:Y:S01]  /*3e20*/  LDG.E.U16 R203, [R128.64] ;  /* 0x0000000480cb7981 */ /* 0x0002a2000c1e1500 */
[----:B0-----:R-:W-:-:S04]  /*3e30*/  IMAD.WIDE R110, R16, 0x2, R216 ;  /* 0x00000002106e7825 */ /* 0x001fc800078e02d8 */
[C---:B-1----:R-:W-:Y:S02]  /*3e40*/  IMAD.WIDE R128, R16.reuse, 0x2, R212 ;  /* 0x0000000210807825 */ /* 0x042fe400078e02d4 */
[----:B------:R-:W2:Y:S04]  /*3e50*/  LDG.E.U16 R110, [R110.64] ;  /* 0x000000046e6e7981 */ /* 0x000ea8000c1e1500 */
[----:B------:R-:W2:Y:S01]  /*3e60*/  LDG.E.U16 R128, [R128.64] ;  /* 0x0000000480807981 */ /* 0x000ea2000c1e1500 */
[----:B---3--:R-:W-:-:S05]  /*3e70*/  IMAD.WIDE R130, R16, 0x2, R206 ;  /* 0x0000000210827825 */ /* 0x008fca00078e02ce */
[----:B------:R0:W3:Y:S02]  /*3e80*/  LDG.E.U16 R206, [R130.64] ;  /* 0x0000000482ce7981 */ /* 0x0000e4000c1e1500 */
[----:B0-----:R-:W-:-:S06]  /*3e90*/  IMAD.WIDE R130, R16, 0x2, R210 ;  /* 0x0000000210827825 */ /* 0x001fcc00078e02d2 */
[----:B------:R-:W3:Y:S04]  /*3ea0*/  LDG.E.U16 R130, [R130.64] ;  /* 0x0000000482827981 */ /* 0x000ee8000c1e1500 */
[----:B------:R-:W-:Y:S01]  /*3eb0*/  BAR.SYNC.DEFER_BLOCKING 0x0 ;  /* 0x0000000000007b1d */ /* 0x000fe20000010000 */
[C---:B------:R-:W-:Y:S02]  /*3ec0*/  LOP3.LUT R207, R15.reuse, 0x10, RZ, 0x3c, !PT ;  /* 0x000000100fcf7812 */ /* 0x040fe400078e3cff */
[----:B------:R-:W-:-:S03]  /*3ed0*/  LOP3.LUT R210, R15, 0x20, RZ, 0x3c, !PT ;  /* 0x000000200fd27812 */ /* 0x000fc600078e3cff */
[----:B------:R-:W-:Y:S04]  /*3ee0*/  STS.U16 [R15], R9 ;  /* 0x000000090f007388 */ /* 0x000fe80000000400 */
        /* <DEDUP_REMOVED lines=14> */
[----:B------:R0:W-:Y:S04]  /*3fd0*/  STS.U16 [R207+0x3900], R155 ;  /* 0x0039009bcf007388 */ /* 0x0001e80000000400 */
[----:B------:R-:W-:Y:S04]  /*3fe0*/  STS.U16 [R210+0x200], R11 ;  /* 0x0002000bd2007388 */ /* 0x000fe80000000400 */
[----:B------:R-:W-:Y:S01]  /*3ff0*/  STS.U16 [R210+0xa00], R71 ;  /* 0x000a0047d2007388 */ /* 0x000fe20000000400 */
[----:B0-----:R-:W-:-:S03]  /*4000*/  LOP3.LUT R207, R15, 0x30, RZ, 0x3c, !PT ;  /* 0x000000300fcf7812 */ /* 0x001fc600078e3cff */
        /* <DEDUP_REMOVED lines=13> */
[----:B--2---:R-:W-:Y:S04]  /*40e0*/  STS.U16 [R207+0x3300], R198 ;  /* 0x003300c6cf007388 */ /* 0x004fe80000000400 */
        /* <DEDUP_REMOVED lines=9> */
[----:B------:R0:W-:Y:S01]  /*4180*/  STS.U16 [R210+0x3c00], R199 ;  /* 0x003c00c7d2007388 */ /* 0x0001e20000000400 */
[----:B------:R-:W-:-:S03]  /*4190*/  LOP3.LUT R10, R15, 0x60, RZ, 0x3c, !PT ;  /* 0x000000600f0a7812 */ /* 0x000fc600078e3cff */
[----:B------:R-:W-:Y:S04]  /*41a0*/  STS.U16 [R207+0x500], R66 ;  /* 0x00050042cf007388 */ /* 0x000fe80000000400 */
[----:B------:R-:W-:Y:S04]  /*41b0*/  STS.U16 [R207+0xd00], R74 ;  /* 0x000d004acf007388 */ /* 0x000fe80000000400 */
[----:B------:R-:W-:Y:S04]  /*41c0*/  STS.U16 [R207+0x1500], R98 ;  /* 0x00150062cf007388 */ /* 0x000fe80000000400 */
[----:B------:R-:W-:Y:S04]  /*41d0*/  STS.U16 [R207+0x1d00], R107 ;  /* 0x001d006bcf007388 */ /* 0x000fe80000000400 */
[----:B------:R-:W-:Y:S04]  /*41e0*/  STS.U16 [R207+0x2500], R141 ;  /* 0x0025008dcf007388 */ /* 0x000fe80000000400 */
[----:B----4-:R-:W-:Y:S04]  /*41f0*/  STS.U16 [R207+0x2d00], R159 ;  /* 0x002d009fcf007388 */ /* 0x010fe80000000400 */
[----:B------:R-:W-:Y:S04]  /*4200*/  STS.U16 [R207+0x3500], R202 ;  /* 0x003500cacf007388 */ /* 0x000fe80000000400 */
[----:B------:R-:W-:Y:S01]  /*4210*/  STS.U16 [R207+0x3d00], R132 ;  /* 0x003d0084cf007388 */ /* 0x000fe20000000400 */
[----:B------:R-:W-:-:S03]  /*4220*/  LOP3.LUT R9, R15, 0x70, RZ, 0x3c, !PT ;  /* 0x000000700f097812 */ /* 0x000fc600078e3cff */
[----:B------:R-:W-:Y:S04]  /*4230*/  STS.U16 [R10+0x600], R67 ;  /* 0x000600430a007388 */ /* 0x000fe80000000400 */
[----:B------:R-:W-:Y:S04]  /*4240*/  STS.U16 [R10+0xe00], R75 ;  /* 0x000e004b0a007388 */ /* 0x000fe80000000400 */
[----:B------:R-:W-:Y:S04]  /*4250*/  STS.U16 [R10+0x1600], R99 ;  /* 0x001600630a007388 */ /* 0x000fe80000000400 */
[----:B------:R-:W-:Y:S04]  /*4260*/  STS.U16 [R10+0x1e00], R108 ;  /* 0x001e006c0a007388 */ /* 0x000fe80000000400 */
[----:B------:R-:W-:Y:S04]  /*4270*/  STS.U16 [R10+0x2600], R142 ;  /* 0x0026008e0a007388 */ /* 0x000fe80000000400 */
[----:B------:R-:W-:Y:S04]  /*4280*/  STS.U16 [R10+0x2e00], R133 ;  /* 0x002e00850a007388 */ /* 0x000fe80000000400 */
[----:B------:R-:W-:Y:S04]  /*4290*/  STS.U16 [R10+0x3600], R203 ;  /* 0x003600cb0a007388 */ /* 0x000fe80000000400 */
[----:B------:R-:W2:Y:S04]  /*42a0*/  LDL.64 R102, [R1+0x18] ;  /* 0x0000180001667983 */ /* 0x000ea80000100a00 */
[----:B------:R-:W4:Y:S04]  /*42b0*/  LDL.64 R150, [R1+0x38] ;  /* 0x0000380001967983 */ /* 0x000f280000100a00 */
[----:B0-----:R-:W2:Y:S04]  /*42c0*/  LDL.64 R198, [R1+0x48] ;  /* 0x0000480001c67983 */ /* 0x001ea80000100a00 */
[----:B---3--:R-:W-:Y:S04]  /*42d0*/  STS.U16 [R10+0x3e00], R206 ;  /* 0x003e00ce0a007388 */ /* 0x008fe80000000400 */
        /* <DEDUP_REMOVED lines=8> */
[----:B------:R-:W-:Y:S01]  /*4360*/  BAR.SYNC.DEFER_BLOCKING 0x0 ;  /* 0x0000000000007b1d */ /* 0x000fe20000010000 */
[----:B0-----:R-:W-:-:S05]  /*4370*/  LOP3.LUT R9, R4, 0x20, RZ, 0x3c, !PT ;  /* 0x0000002004097812 */ /* 0x001fca00078e3cff */
[----:B------:R-:W-:Y:S04]  /*4380*/  LDSM.16.MT88.4 R140, [R4+0x4000] ;  /* 0x00400000048c783b */ /* 0x000fe80000004200 */
[----:B------:R-:W0:Y:S04]  /*4390*/  LDSM.16.M88.4 R108, [R3] ;  /* 0x00000000036c783b */ /* 0x000e280000000200 */
[----:B------:R-:W1:Y:S04]  /*43a0*/  LDSM.16.MT88.4 R132, [R9+0x4000] ;  /* 0x004000000984783b */ /* 0x000e680000004200 */
[----:B------:R-:W3:Y:S04]  /*43b0*/  LDSM.16.M88.4 R104, [R3+0x2000] ;  /* 0x002000000368783b */ /* 0x000ee80000000200 */
[----:B------:R-:W3:Y:S04]  /*43c0*/  LDSM.16.MT88.4 R152, [R4+0x4400] ;  /* 0x004400000498783b */ /* 0x000ee80000004200 */
[----:B------:R-:W3:Y:S01]  /*43d0*/  LDSM.16.MT88.4 R96, [R9+0x4400] ;  /* 0x004400000960783b */ /* 0x000ee20000004200 */
[----:B------:R-:W-:-:S03]  /*43e0*/  LOP3.LUT R10, R3, 0x40, RZ, 0x3c, !PT ;  /* 0x00000040030a7812 */ /* 0x000fc600078e3cff */
[----:B------:R-:W-:Y:S04]  /*43f0*/  LDSM.16.MT88.4 R76, [R4+0x4800] ;  /* 0x00480000044c783b */ /* 0x000fe80000004200 */
[----:B------:R-:W3:Y:S04]  /*4400*/  LDSM.16.M88.4 R72, [R10] ;  /* 0x000000000a48783b */ /* 0x000ee80000000200 */
[----:B------:R-:W3:Y:S04]  /*4410*/  LDSM.16.MT88.4 R128, [R9+0x4800] ;  /* 0x004800000980783b */ /* 0x000ee80000004200 */
[----:B------:R-:W3:Y:S01]  /*4420*/  LDSM.16.M88.4 R68, [R10+0x2000] ;  /* 0x002000000a44783b */ /* 0x000ee20000000200 */
[-C--:B0-----:R-:W-:Y:S08]  /*4430*/  HMMA.16816.F32.BF16 R156, R140, R108.reuse, RZ ;  /* 0x0000006c8c9c723c */ /* 0x081ff000000418ff */
[----:B-1----:R-:W-:Y:S08]  /*4440*/  HMMA.16816.F32.BF16 R136, R132, R108, RZ ;  /* 0x0000006c8488723c */ /* 0x002ff000000418ff */
[-C--:B---3--:R-:W-:Y:S08]  /*4450*/  HMMA.16816.F32.BF16 R140, R140, R104.reuse, RZ ;  /* 0x000000688c8c723c */ /* 0x088ff000000418ff */
[----:B------:R-:W-:Y:S08]  /*4460*/  HMMA.16816.F32.BF16 R132, R132, R104, RZ ;  /* 0x000000688484723c */ /* 0x000ff000000418ff */
[-C--:B------:R-:W-:Y:S08]  /*4470*/  HMMA.16816.F32.BF16 R156, R152, R110.reuse, R156 ;  /* 0x0000006e989c723c */ /* 0x080ff0000004189c */
[----:B------:R-:W-:Y:S01]  /*4480*/  HMMA.16816.F32.BF16 R108, R96, R110, R136 ;  /* 0x0000006e606c723c */ /* 0x000fe20000041888 */
[----:B------:R-:W-:Y:S07]  /*4490*/  LDSM.16.MT88.4 R136, [R9+0x4c00] ;  /* 0x004c00000988783b */ /* 0x000fee0000004200 */
[-C--:B------:R-:W-:Y:S01]  /*44a0*/  HMMA.16816.F32.BF16 R152, R152, R106.reuse, R140 ;  /* 0x0000006a9898723c */ /* 0x080fe2000004188c */
[----:B------:R-:W0:Y:S07]  /*44b0*/  LDSM.16.MT88.4 R140, [R4+0x4c00] ;  /* 0x004c0000048c783b */ /* 0x000e2e0000004200 */
[----:B------:R-:W-:Y:S01]  /*44c0*/  HMMA.16816.F32.BF16 R96, R96, R106, R132 ;  /* 0x0000006a6060723c */ /* 0x000fe20000041884 */
[----:B------:R-:W-:Y:S04]  /*44d0*/  LDSM.16.M88.4 R132, [R3+0x80] ;  /* 0x000080000384783b */ /* 0x000fe80000000200 */
[----:B------:R-:W-:Y:S03]  /*44e0*/  LDSM.16.M88.4 R104, [R3+0x2080] ;  /* 0x002080000368783b */ /* 0x000fe60000000200 */
[-C--:B------:R-:W-:Y:S08]  /*44f0*/  HMMA.16816.F32.BF16 R156, R76, R72.reuse, R156 ;  /* 0x000000484c9c723c */ /* 0x080ff0000004189c */
[----:B------:R-:W-:Y:S08]  /*4500*/  HMMA.16816.F32.BF16 R108, R128, R72, R108 ;  /* 0x00000048806c723c */ /* 0x000ff0000004186c */
[-C--:B------:R-:W-:Y:S01]  /*4510*/  HMMA.16816.F32.BF16 R152, R76, R68.reuse, R152 ;  /* 0x000000444c98723c */ /* 0x080fe20000041898 */
[----:B------:R-:W1:Y:S07]  /*4520*/  LDSM.16.MT88.4 R76, [R4+0x5000] ;  /* 0x00500000044c783b */ /* 0x000e6e0000004200 */
[----:B------:R-:W-:Y:S01]  /*4530*/  HMMA.16816.F32.BF16 R128, R128, R68, R96 ;  /* 0x000000448080723c */ /* 0x000fe20000041860 */
[----:B------:R-:W3:Y:S07]  /*4540*/  LDSM.16.MT88.4 R96, [R9+0x5000] ;  /* 0x005000000960783b */ /* 0x000eee0000004200 */
[-C--:B0-----:R-:W-:Y:S08]  /*4550*/  HMMA.16816.F32.BF16 R156, R140, R74.reuse, R156 ;  /* 0x0000004a8c9c723c */ /* 0x081ff0000004189c */
[----:B------:R-:W-:Y:S01]  /*4560*/  HMMA.16816.F32.BF16 R108, R136, R74, R108 ;  /* 0x0000004a886c723c */ /* 0x000fe2000004186c */
[----:B------:R-:W0:Y:S07]  /*4570*/  LDSM.16.MT88.4 R72, [R4+0x5400] ;  /* 0x005400000448783b */ /* 0x000e2e0000004200 */
[-C--:B------:R-:W-:Y:S01]  /*4580*/  HMMA.16816.F32.BF16 R152, R140, R70.reuse, R152 ;  /* 0x000000468c98723c */ /* 0x080fe20000041898 */
[----:B------:R-:W-:Y:S07]  /*4590*/  LDSM.16.M88.4 R140, [R10+0x2080] ;  /* 0x002080000a8c783b */ /* 0x000fee0000000200 */
[----:B------:R-:W-:Y:S01]  /*45a0*/  HMMA.16816.F32.BF16 R128, R136, R70, R128 ;  /* 0x000000468880723c */ /* 0x000fe20000041880 */
[----:B------:R-:W2:Y:S04]  /*45b0*/  LDSM.16.MT88.4 R68, [R9+0x5400] ;  /* 0x005400000944783b */ /* 0x000ea80000004200 */
[----:B------:R-:W-:Y:S03]  /*45c0*/  LDSM.16.M88.4 R136, [R10+0x80] ;  /* 0x000080000a88783b */ /* 0x000fe60000000200 */
[-C--:B-1----:R-:W-:Y:S08]  /*45d0*/  HMMA.16816.F32.BF16 R156, R76, R132.reuse, R156 ;  /* 0x000000844c9c723c */ /* 0x082ff0000004189c */
[----:B---3--:R-:W-:Y:S01]  /*45e0*/  HMMA.16816.F32.BF16 R108, R96, R132, R108 ;  /* 0x00000084606c723c */ /* 0x008fe2000004186c */
[----:B------:R-:W1:Y:S04]  /*45f0*/  S2R R207, SR_TID.X ;  /* 0x0000000000cf7919 */ /* 0x000e680000002100 */
[----:B------:R-:W3:Y:S03]  /*4600*/  LDL.64 R132, [R1+0x10] ;  /* 0x0000100001847983 */ /* 0x000ee60000100a00 */
[-C--:B------:R-:W-:Y:S01]  /*4610*/  HMMA.16816.F32.BF16 R152, R76, R104.reuse, R152 ;  /* 0x000000684c98723c */ /* 0x080fe20000041898 */
[----:B------:R-:W4:Y:S07]  /*4620*/  LDSM.16.MT88.4 R76, [R4+0x5800] ;  /* 0x00580000044c783b */ /* 0x000f2e0000004200 */
[----:B------:R-:W-:Y:S01]  /*4630*/  HMMA.16816.F32.BF16 R128, R96, R104, R128 ;  /* 0x000000686080723c */ /* 0x000fe20000041880 */
[----:B------:R-:W4:Y:S04]  /*4640*/  LDSM.16.MT88.4 R96, [R9+0x5800] ;  /* 0x005800000960783b */ /* 0x000f280000004200 */
[----:B------:R-:W3:Y:S03]  /*4650*/  LDL.64 R104, [R1+0x30] ;  /* 0x0000300001687983 */ /* 0x000ee60000100a00 */
[-C--:B0-----:R-:W-:Y:S08]  /*4660*/  HMMA.16816.F32.BF16 R156, R72, R134.reuse, R156 ;  /* 0x00000086489c723c */ /* 0x081ff0000004189c */
[----:B--2---:R-:W-:Y:S01]  /*4670*/  HMMA.16816.F32.BF16 R108, R68, R134, R108 ;  /* 0x00000086446c723c */ /* 0x004fe2000004186c */
[C---:B-1----:R-:W-:Y:S01]  /*4680*/  LOP3.LUT R144, R207.reuse, 0x7f, RZ, 0xc0, !PT ;  /* 0x0000007fcf907812 */ /* 0x042fe200078ec0ff */
[----:B------:R-:W2:Y:S06]  /*4690*/  LDL.64 R134, [R1+0x40] ;  /* 0x0000400001867983 */ /* 0x000eac0000100a00 */
[-C--:B------:R-:W-:Y:S01]  /*46a0*/  HMMA.16816.F32.BF16 R152, R72, R106.reuse, R152 ;  /* 0x0000006a4898723c */ /* 0x080fe20000041898 */
[----:B------:R-:W0:Y:S07]  /*46b0*/  LDSM.16.MT88.4 R72, [R4+0x5c00] ;  /* 0x005c00000448783b */ /* 0x000e2e0000004200 */
[----:B------:R-:W-:Y:S01]  /*46c0*/  HMMA.16816.F32.BF16 R128, R68, R106, R128 ;  /* 0x0000006a4480723c */ /* 0x000fe20000041880 */
[----:B------:R-:W1:Y:S04]  /*46d0*/  LDSM.16.MT88.4 R68, [R9+0x5c00] ;  /* 0x005c00000944783b */ /* 0x000e680000004200 */
[----:B------:R-:W2:Y:S03]  /*46e0*/  LDL.64 R106, [R1+0x20] ;  /* 0x00002000016a7983 */ /* 0x000ea60000100a00 */
[-C--:B----4-:R-:W-:Y:S08]  /*46f0*/  HMMA.16816.F32.BF16 R156, R76, R136.reuse, R156 ;  /* 0x000000884c9c723c */ /* 0x090ff0000004189c */
[----:B------:R-:W-:Y:S01]  /*4700*/  HMMA.16816.F32.BF16 R108, R96, R136, R108 ;  /* 0x00000088606c723c */ /* 0x000fe2000004186c */
[----:B------:R-:W-:Y:S01]  /*4710*/  LOP3.LUT R101, R207, 0x1c, RZ, 0xc0, !PT ;  /* 0x0000001ccf657812 */ /* 0x000fe200078ec0ff */
[----:B------:R-:W4:Y:S06]  /*4720*/  LDL.64 R136, [R1] ;  /* 0x0000000001887983 */ /* 0x000f2c0000100a00 */
[-C--:B------:R-:W-:Y:S08]  /*4730*/  HMMA.16816.F32.BF16 R152, R76, R140.reuse, R152 ;  /* 0x0000008c4c98723c */ /* 0x080ff00000041898 */
[----:B------:R-:W-:Y:S01]  /*4740*/  HMMA.16816.F32.BF16 R128, R96, R140, R128 ;  /* 0x0000008c6080723c */ /* 0x000fe20000041880 */
[----:B------:R-:W2:Y:S07]  /*4750*/  LDL.64 R140, [R1+0x8] ;  /* 0x00000800018c7983 */ /* 0x000eae0000100a00 */
[-C--:B0-----:R-:W-:Y:S08]  /*4760*/  HMMA.16816.F32.BF16 R156, R72, R138.reuse, R156 ;  /* 0x0000008a489c723c */ /* 0x081ff0000004189c */
[----:B-1----:R-:W-:Y:S08]  /*4770*/  HMMA.16816.F32.BF16 R108, R68, R138, R108 ;  /* 0x0000008a446c723c */ /* 0x002ff0000004186c */
[-C--:B------:R-:W-:Y:S08]  /*4780*/  HMMA.16816.F32.BF16 R152, R72, R142.reuse, R152 ;  /* 0x0000008e4898723c */ /* 0x080ff00000041898 */
[----:B------:R-:W-:Y:S01]  /*4790*/  HMMA.16816.F32.BF16 R128, R68, R142, R128 ;  /* 0x0000008e4480723c */ /* 0x000fe20000041880 */
[----:B------:R-:W-:Y:S01]  /*47a0*/  FMUL R10, R156, c[0x0][0x188] ;  /* 0x000062009c0a7a20 */ /* 0x000fe20000400000 */
[----:B------:R-:W2:Y:S01]  /*47b0*/  LDL.64 R142, [R1+0x28] ;  /* 0x00002800018e7983 */ /* 0x000ea20000100a00 */
[----:B------:R-:W-:-:S02]  /*47c0*/  FMUL R12, R157, c[0x0][0x188] ;  /* 0x000062009d0c7a20 */ /* 0x000fc40000400000 */
[----:B------:R-:W-:Y:S02]  /*47d0*/  FMUL R9, R158, c[0x0][0x188] ;  /* 0x000062009e097a20 */ /* 0x000fe40000400000 */
[----:B------:R-:W-:Y:S02]  /*47e0*/  FMUL R11, R159, c[0x0][0x188] ;  /* 0x000062009f0b7a20 */ /* 0x000fe40000400000 */
[----:B------:R-:W-:Y:S02]  /*47f0*/  FMUL R68, R108, c[0x0][0x188] ;  /* 0x000062006c447a20 */ /* 0x000fe40000400000 */
[----:B------:R-:W-:Y:S01]  /*4800*/  FMUL R69, R109, c[0x0][0x188] ;  /* 0x000062006d457a20 */ /* 0x000fe20000400000 */
[----:B------:R-:W-:Y:S01]  /*4810*/  FMNMX R10, R10, R12, !PT ;  /* 0x0000000c0a0a7209 */ /* 0x000fe20007800000 */
[----:B------:R-:W-:Y:S01]  /*4820*/  FMUL R66, R110, c[0x0][0x188] ;  /* 0x000062006e427a20 */ /* 0x000fe20000400000 */
[----:B------:R-:W-:Y:S01]  /*4830*/  FMNMX R9, R9, R11, !PT ;  /* 0x0000000b09097209 */ /* 0x000fe20007800000 */
[----:B------:R-:W-:Y:S01]  /*4840*/  FMUL R67, R111, c[0x0][0x188] ;  /* 0x000062006f437a20 */ /* 0x000fe20000400000 */
[----:B------:R-:W-:Y:S01]  /*4850*/  FMNMX R68, R68, R69, !PT ;  /* 0x0000004544447209 */ /* 0x000fe20007800000 */
[----:B------:R-:W-:-:S02]  /*4860*/  FMUL R65, R152, c[0x0][0x188] ;  /* 0x0000620098417a20 */ /* 0x000fc40000400000 */
[----:B------:R-:W-:Y:S01]  /*4870*/  FMUL R12, R154, c[0x0][0x188] ;  /* 0x000062009a0c7a20 */ /* 0x000fe20000400000 */
[----:B------:R-:W-:-:S04]  /*4880*/  FMNMX R66, R66, R67, !PT ;  /* 0x0000004342427209 */ /* 0x000fc80007800000 */
[----:B------:R-:W-:Y:S02]  /*4890*/  FMUL R11, R128, c[0x0][0x188] ;  /* 0x00006200800b7a20 */ /* 0x000fe40000400000 */
[----:B------:R-:W-:Y:S01]  /*48a0*/  FMUL R69, R130, c[0x0][0x188] ;  /* 0x0000620082457a20 */ /* 0x000fe20000400000 */
[----:B------:R-:W-:Y:S01]  /*48b0*/  FMNMX R10, R65, R10, !PT ;  /* 0x0000000a410a7209 */ /* 0x000fe20007800000 */
[----:B------:R-:W-:Y:S01]  /*48c0*/  FMUL R67, R155, c[0x0][0x188] ;  /* 0x000062009b437a20 */ /* 0x000fe20000400000 */
[----:B------:R-:W-:Y:S01]  /*48d0*/  FMNMX R9, R12, R9, !PT ;  /* 0x000000090c097209 */ /* 0x000fe20007800000 */
[----:B------:R-:W-:Y:S01]  /*48e0*/  FMUL R65, R129, c[0x0][0x188] ;  /* 0x0000620081417a20 */ /* 0x000fe20000400000 */
[----:B------:R-:W-:Y:S01]  /*48f0*/  FMNMX R11, R11, R68, !PT ;  /* 0x000000440b0b7209 */ /* 0x000fe20007800000 */
[----:B------:R-:W-:Y:S01]  /*4900*/  FMUL R68, R153, c[0x0][0x188] ;  /* 0x0000620099447a20 */ /* 0x000fe20000400000 */
[----:B------:R-:W-:Y:S01]  /*4910*/  FMNMX R66, R69, R66, !PT ;  /* 0x0000004245427209 */ /* 0x000fe20007800000 */
[----:B------:R-:W-:Y:S01]  /*4920*/  FMUL R12, R131, c[0x0][0x188] ;  /* 0x00006200830c7a20 */ /* 0x000fe20000400000 */
[----:B------:R-:W-:-:S02]  /*4930*/  FMNMX R9, R67, R9, !PT ;  /* 0x0000000943097209 */ /* 0x000fc40007800000 */
[----:B------:R-:W-:Y:S02]  /*4940*/  FMNMX R10, R68, R10, !PT ;  /* 0x0000000a440a7209 */ /* 0x000fe40007800000 */
[----:B------:R-:W-:Y:S02]  /*4950*/  FMNMX R11, R65, R11, !PT ;  /* 0x0000000b410b7209 */ /* 0x000fe40007800000 */
[----:B------:R-:W-:Y:S01]  /*4960*/  FMNMX R66, R12, R66, !PT ;  /* 0x000000420c427209 */ /* 0x000fe20007800000 */
[----:B------:R-:W0:Y:S04]  /*4970*/  SHFL.BFLY PT, R67, R10, 0x2, 0x1f ;  /* 0x0c401f000a437f89 */ /* 0x000e2800000e0000 */
[----:B------:R-:W1:Y:S04]  /*4980*/  SHFL.BFLY PT, R68, R9, 0x2, 0x1f ;  /* 0x0c401f0009447f89 */ /* 0x000e6800000e0000 */
[----:B------:R-:W1:Y:S04]  /*4990*/  SHFL.BFLY PT, R65, R11, 0x2, 0x1f ;  /* 0x0c401f000b417f89 */ /* 0x000e6800000e0000 */
[----:B------:R-:W1:Y:S01]  /*49a0*/  SHFL.BFLY PT, R12, R66, 0x2, 0x1f ;  /* 0x0c401f00420c7f89 */ /* 0x000e6200000e0000 */
[----:B0-----:R-:W-:-:S02]  /*49b0*/  FMNMX R67, R10, R67, !PT ;  /* 0x000000430a437209 */ /* 0x001fc40007800000 */
[----:B-1----:R-:W-:Y:S02]  /*49c0*/  FMNMX R68, R9, R68, !PT ;  /* 0x0000004409447209 */ /* 0x002fe40007800000 */
[----:B------:R-:W-:Y:S02]  /*49d0*/  FMNMX R65, R11, R65, !PT ;  /* 0x000000410b417209 */ /* 0x000fe40007800000 */
[----:B------:R-:W-:Y:S01]  /*49e0*/  FMNMX R12, R66, R12, !PT ;  /* 0x0000000c420c7209 */ /* 0x000fe20007800000 */
[----:B------:R-:W0:Y:S04]  /*49f0*/  SHFL.BFLY PT, R9, R67, 0x1, 0x1f ;  /* 0x0c201f0043097f89 */ /* 0x000e2800000e0000 */
[----:B------:R-:W1:Y:S04]  /*4a00*/  SHFL.BFLY PT, R10, R68, 0x1, 0x1f ;  /* 0x0c201f00440a7f89 */ /* 0x000e6800000e0000 */
[----:B------:R-:W1:Y:S04]  /*4a10*/  SHFL.BFLY PT, R11, R65, 0x1, 0x1f ;  /* 0x0c201f00410b7f89 */ /* 0x000e6800000e0000 */
[----:B------:R-:W1:Y:S01]  /*4a20*/  SHFL.BFLY PT, R66, R12, 0x1, 0x1f ;  /* 0x0c201f000c427f89 */ /* 0x000e6200000e0000 */
[----:B0-----:R-:W-:-:S03]  /*4a30*/  FMNMX R9, R67, R9, !PT ;  /* 0x0000000943097209 */ /* 0x001fc60007800000 */
[----:B------:R-:W-:Y:S01]  /*4a40*/  BAR.SYNC.DEFER_BLOCKING 0x0 ;  /* 0x0000000000007b1d */ /* 0x000fe20000010000 */
[----:B-1----:R-:W-:Y:S02]  /*4a50*/  FMNMX R10, R68, R10, !PT ;  /* 0x0000000a440a7209 */ /* 0x002fe40007800000 */
[----:B------:R-:W-:Y:S02]  /*4a60*/  FMNMX R11, R65, R11, !PT ;  /* 0x0000000b410b7209 */ /* 0x000fe40007800000 */
[----:B------:R-:W-:Y:S01]  /*4a70*/  FMNMX R66, R12, R66, !PT ;  /* 0x000000420c427209 */ /* 0x000fe20007800000 */
[----:B------:R-:W-:Y:S04]  /*4a80*/  @!P0 STS [R5], R9 ;  /* 0x0000000905008388 */ /* 0x000fe80000000800 */
[----:B------:R-:W-:Y:S04]  /*4a90*/  @!P0 STS [R5+0x80], R10 ;  /* 0x0000800a05008388 */ /* 0x000fe80000000800 */
[----:B------:R-:W-:Y:S04]  /*4aa0*/  @!P0 STS [R5+0x100], R11 ;  /* 0x0001000b05008388 */ /* 0x000fe80000000800 */
[----:B------:R-:W-:Y:S04]  /*4ab0*/  @!P0 STS [R5+0x180], R66 ;  /* 0x0001804205008388 */ /* 0x000fe80000000800 */
[----:B------:R-:W-:Y:S06]  /*4ac0*/  BAR.SYNC.DEFER_BLOCKING 0x0 ;  /* 0x0000000000007b1d */ /* 0x000fec0000010000 */
[----:B------:R-:W0:Y:S04]  /*4ad0*/  LDS R9, [R144.X4] ;  /* 0x0000000090097984 */ /* 0x000e280000004800 */
[----:B0-----:R-:W0:Y:S02]  /*4ae0*/  SHFL.BFLY PT, R10, R9, 0x2, 0x1f ;  /* 0x0c401f00090a7f89 */ /* 0x001e2400000e0000 */
[----:B0-----:R-:W-:-:S05]  /*4af0*/  FMNMX R10, R9, R10, !PT ;  /* 0x0000000a090a7209 */ /* 0x001fca0007800000 */
[----:B------:R-:W0:Y:S02]  /*4b00*/  SHFL.BFLY PT, R9, R10, 0x1, 0x1f ;  /* 0x0c201f000a097f89 */ /* 0x000e2400000e0000 */
[----:B0-----:R-:W-:-:S05]  /*4b10*/  FMNMX R9, R10, R9, !PT ;  /* 0x000000090a097209 */ /* 0x001fca0007800000 */
[----:B------:R-:W-:Y:S04]  /*4b20*/  @!P0 STS [R144.X4], R9 ;  /* 0x0000000990008388 */ /* 0x000fe80000004800 */
[----:B------:R-:W-:Y:S06]  /*4b30*/  BAR.SYNC.DEFER_BLOCKING 0x0 ;  /* 0x0000000000007b1d */ /* 0x000fec0000010000 */
[----:B------:R-:W0:Y:S04]  /*4b40*/  LDS R12, [R101.X4] ;  /* 0x00000000650c7984 */ /* 0x000e280000004800 */
[----:B------:R-:W1:Y:S04]  /*4b50*/  LDS R11, [R101.X4+0x80] ;  /* 0x00008000650b7984 */ /* 0x000e680000004800 */
[----:B------:R-:W2:Y:S04]  /*4b60*/  LDS R10, [R101.X4+0x100] ;  /* 0x00010000650a7984 */ /* 0x000ea80000004800 */
[----:B------:R-:W3:Y:S01]  /*4b70*/  LDS R9, [R101.X4+0x180] ;  /* 0x0001800065097984 */ /* 0x000ee20000004800 */
[----:B0-----:R-:W-:-:S02]  /*4b80*/  FMNMX R12, R12, R64, !PT ;  /* 0x000000400c0c7209 */ /* 0x001fc40007800000 */
[----:B-1----:R-:W-:Y:S02]  /*4b90*/  FMNMX R11, R11, R20, !PT ;  /* 0x000000140b0b7209 */ /* 0x002fe40007800000 */
[----:B--2---:R-:W-:Y:S01]  /*4ba0*/  FMNMX R10, R10, R100, !PT ;  /* 0x000000640a0a7209 */ /* 0x004fe20007800000 */
[--C-:B------:R-:W-:Y:S01]  /*4bb0*/  FFMA R65, R156, c[0x0][0x188], -R12.reuse ;  /* 0x000062009c417a23 */ /* 0x100fe2000000080c */
[----:B---3--:R-:W-:Y:S01]  /*4bc0*/  FMNMX R9, R9, R21, !PT ;  /* 0x0000001509097209 */ /* 0x008fe20007800000 */
[----:B------:R-:W-:Y:S02]  /*4bd0*/  FFMA R157, R157, c[0x0][0x188], -R12 ;  /* 0x000062009d9d7a23 */ /* 0x000fe4000000080c */
[--C-:B------:R-:W-:Y:S02]  /*4be0*/  FFMA R158, R158, c[0x0][0x188], -R11.reuse ;  /* 0x000062009e9e7a23 */ /* 0x100fe4000000080b */
[----:B------:R-:W-:Y:S02]  /*4bf0*/  FFMA R159, R159, c[0x0][0x188], -R11 ;  /* 0x000062009f9f7a23 */ /* 0x000fe4000000080b */
[----:B------:R-:W-:-:S02]  /*4c00*/  FFMA R108, R108, c[0x0][0x188], -R10 ;  /* 0x000062006c6c7a23 */ /* 0x000fc4000000080a */
[----:B------:R-:W-:Y:S02]  /*4c10*/  FFMA R109, R109, c[0x0][0x188], -R10 ;  /* 0x000062006d6d7a23 */ /* 0x000fe4000000080a */
[--C-:B------:R-:W-:Y:S02]  /*4c20*/  FFMA R110, R110, c[0x0][0x188], -R9.reuse ;  /* 0x000062006e6e7a23 */ /* 0x100fe40000000809 */
[----:B------:R-:W-:Y:S02]  /*4c30*/  FFMA R111, R111, c[0x0][0x188], -R9 ;  /* 0x000062006f6f7a23 */ /* 0x000fe40000000809 */
[----:B------:R-:W-:Y:S02]  /*4c40*/  FMUL R65, R65, 1.4426950216293334961 ;  /* 0x3fb8aa3b41417820 */ /* 0x000fe40000400000 */
[----:B------:R-:W-:Y:S02]  /*4c50*/  FMUL R66, R157, 1.4426950216293334961 ;  /* 0x3fb8aa3b9d427820 */ /* 0x000fe40000400000 */
[----:B------:R-:W-:-:S02]  /*4c60*/  FFMA R152, R152, c[0x0][0x188], -R12 ;  /* 0x0000620098987a23 */ /* 0x000fc4000000080c */
[----:B------:R-:W-:Y:S02]  /*4c70*/  FMUL R69, R158, 1.4426950216293334961 ;  /* 0x3fb8aa3b9e457820 */ /* 0x000fe40000400000 */
[----:B------:R-:W-:Y:S02]  /*4c80*/  FMUL R70, R159, 1.4426950216293334961 ;  /* 0x3fb8aa3b9f467820 */ /* 0x000fe40000400000 */
        /* <DEDUP_REMOVED lines=8> */
[----:B------:R-:W-:Y:S02]  /*4d10*/  FFMA R153, R153, c[0x0][0x188], -R12 ;  /* 0x0000620099997a23 */ /* 0x000fe4000000080c */
[----:B------:R-:W-:-:S02]  /*4d20*/  FFMA R155, R155, c[0x0][0x188], -R11 ;  /* 0x000062009b9b7a23 */ /* 0x000fc4000000080b */
[----:B------:R-:W-:Y:S02]  /*4d30*/  FMUL R71, R154, 1.4426950216293334961 ;  /* 0x3fb8aa3b9a477820 */ /* 0x000fe40000400000 */
[----:B------:R-:W-:Y:S02]  /*4d40*/  FMUL R75, R128, 1.4426950216293334961 ;  /* 0x3fb8aa3b804b7820 */ /* 0x000fe40000400000 */
[----:B------:R-:W-:Y:S01]  /*4d50*/  FFMA R129, R129, c[0x0][0x188], -R10 ;  /* 0x0000620081817a23 */ /* 0x000fe2000000080a */
[----:B------:R-:W-:Y:S01]  /*4d60*/  MUFU.EX2 R65, R65 ;  /* 0x0000004100417308 */ /* 0x000fe20000000800 */
[----:B------:R-:W-:Y:S02]  /*4d70*/  FMUL R130, R130, 1.4426950216293334961 ;  /* 0x3fb8aa3b82827820 */ /* 0x000fe40000400000 */
[----:B------:R-:W-:Y:S02]  /*4d80*/  FFMA R131, R131, c[0x0][0x188], -R9 ;  /* 0x0000620083837a23 */ /* 0x000fe40000000809 */
[----:B------:R-:W-:-:S03]  /*4d90*/  FMUL R68, R153, 1.4426950216293334961 ;  /* 0x3fb8aa3b99447820 */ /* 0x000fc60000400000 */
[----:B------:R-:W0:Y:S01]  /*4da0*/  MUFU.EX2 R66, R66 ;  /* 0x0000004200427308 */ /* 0x000e220000000800 */
[----:B------:R-:W-:Y:S02]  /*4db0*/  FMUL R72, R155, 1.4426950216293334961 ;  /* 0x3fb8aa3b9b487820 */ /* 0x000fe40000400000 */
[----:B------:R-:W-:-:S05]  /*4dc0*/  FMUL R96, R129, 1.4426950216293334961 ;  /* 0x3fb8aa3b81607820 */ /* 0x000fca0000400000 */
[----:B------:R-:W-:Y:S01]  /*4dd0*/  MUFU.EX2 R69, R69 ;  /* 0x0000004500457308 */ /* 0x000fe20000000800 */
[----:B------:R-:W-:-:S07]  /*4de0*/  FMUL R131, R131, 1.4426950216293334961 ;  /* 0x3fb8aa3b83837820 */ /* 0x000fce0000400000 */
[----:B------:R-:W1:Y:S08]  /*4df0*/  MUFU.EX2 R70, R70 ;  /* 0x0000004600467308 */ /* 0x000e700000000800 */
[----:B------:R-:W-:Y:S08]  /*4e00*/  MUFU.EX2 R73, R73 ;  /* 0x0000004900497308 */ /* 0x000ff00000000800 */
[----:B------:R-:W2:Y:S08]  /*4e10*/  MUFU.EX2 R74, R74 ;  /* 0x0000004a004a7308 */ /* 0x000eb00000000800 */
[----:B------:R-:W-:Y:S08]  /*4e20*/  MUFU.EX2 R138, R110 ;  /* 0x0000006e008a7308 */ /* 0x000ff00000000800 */
[----:B------:R-:W3:Y:S08]  /*4e30*/  MUFU.EX2 R139, R111 ;  /* 0x0000006f008b7308 */ /* 0x000ef00000000800 */
[----:B------:R-:W0:Y:S08]  /*4e40*/  MUFU.EX2 R67, R67 ;  /* 0x0000004300437308 */ /* 0x000e300000000800 */
[----:B------:R-:W0:Y:S08]  /*4e50*/  MUFU.EX2 R71, R71 ;  /* 0x0000004700477308 */ /* 0x000e300000000800 */
[----:B------:R-:W0:Y:S08]  /*4e60*/  MUFU.EX2 R75, R75 ;  /* 0x0000004b004b7308 */ /* 0x000e300000000800 */
[----:B------:R-:W0:Y:S08]  /*4e70*/  MUFU.EX2 R156, R130 ;  /* 0x00000082009c7308 */ /* 0x000e300000000800 */
[----:B------:R-:W0:Y:S08]  /*4e80*/  MUFU.EX2 R68, R68 ;  /* 0x0000004400447308 */ /* 0x000e300000000800 */
[----:B------:R-:W0:Y:S08]  /*4e90*/  MUFU.EX2 R72, R72 ;  /* 0x0000004800487308 */ /* 0x000e300000000800 */
[----:B------:R-:W4:Y:S08]  /*4ea0*/  MUFU.EX2 R96, R96 ;  /* 0x0000006000607308 */ /* 0x000f300000000800 */
[----:B------:R-:W4:Y:S01]  /*4eb0*/  MUFU.EX2 R155, R131 ;  /* 0x00000083009b7308 */ /* 0x000f220000000800 */
[----:B0-----:R-:W-:-:S02]  /*4ec0*/  FADD R97, R65, R66 ;  /* 0x0000004241617221 */ /* 0x001fc40000000000 */
[----:B-1----:R-:W-:Y:S02]  /*4ed0*/  FADD R98, R69, R70 ;  /* 0x0000004645627221 */ /* 0x002fe40000000000 */
[----:B--2---:R-:W-:Y:S02]  /*4ee0*/  FADD R78, R73, R74 ;  /* 0x0000004a494e7221 */ /* 0x004fe40000000000 */
[----:B---3--:R-:W-:Y:S02]  /*4ef0*/  FADD R77, R138, R139 ;  /* 0x0000008b8a4d7221 */ /* 0x008fe40000000000 */
[----:B------:R-:W-:Y:S02]  /*4f00*/  FADD R97, R67, R97 ;  /* 0x0000006143617221 */ /* 0x000fe40000000000 */
[----:B------:R-:W-:Y:S02]  /*4f10*/  FADD R98, R71, R98 ;  /* 0x0000006247627221 */ /* 0x000fe40000000000 */
[----:B------:R-:W-:-:S02]  /*4f20*/  FADD R78, R75, R78 ;  /* 0x0000004e4b4e7221 */ /* 0x000fc40000000000 */
[----:B------:R-:W-:Y:S02]  /*4f30*/  FADD R77, R156, R77 ;  /* 0x0000004d9c4d7221 */ /* 0x000fe40000000000 */
[----:B------:R-:W-:Y:S02]  /*4f40*/  FADD R97, R68, R97 ;  /* 0x0000006144617221 */ /* 0x000fe40000000000 */
[----:B------:R-:W-:Y:S02]  /*4f50*/  FADD R98, R72, R98 ;  /* 0x0000006248627221 */ /* 0x000fe40000000000 */
[----:B----4-:R-:W-:Y:S02]  /*4f60*/  FADD R78, R96, R78 ;  /* 0x0000004e604e7221 */ /* 0x010fe40000000000 */
[----:B------:R-:W-:Y:S01]  /*4f70*/  FADD R77, R155, R77 ;  /* 0x0000004d9b4d7221 */ /* 0x000fe20000000000 */
[----:B------:R-:W0:Y:S04]  /*4f80*/  SHFL.BFLY PT, R99, R97, 0x2, 0x1f ;  /* 0x0c401f0061637f89 */ /* 0x000e2800000e0000 */
[----:B------:R-:W1:Y:S04]  /*4f90*/  SHFL.BFLY PT, R101, R98, 0x2, 0x1f ;  /* 0x0c401f0062657f89 */ /* 0x000e6800000e0000 */
[----:B------:R-:W2:Y:S04]  /*4fa0*/  SHFL.BFLY PT, R79, R78, 0x2, 0x1f ;  /* 0x0c401f004e4f7f89 */ /* 0x000ea800000e0000 */
[----:B------:R-:W3:Y:S01]  /*4fb0*/  SHFL.BFLY PT, R76, R77, 0x2, 0x1f ;  /* 0x0c401f004d4c7f89 */ /* 0x000ee200000e0000 */
[----:B0-----:R-:W-:-:S02]  /*4fc0*/  FADD R99, R97, R99 ;  /* 0x0000006361637221 */ /* 0x001fc40000000000 */
[----:B-1----:R-:W-:Y:S02]  /*4fd0*/  FADD R101, R98, R101 ;  /* 0x0000006562657221 */ /* 0x002fe40000000000 */
[----:B--2---:R-:W-:Y:S02]  /*4fe0*/  FADD R79, R78, R79 ;  /* 0x0000004f4e4f7221 */ /* 0x004fe40000000000 */
[----:B---3--:R-:W-:Y:S01]  /*4ff0*/  FADD R76, R77, R76 ;  /* 0x0000004c4d4c7221 */ /* 0x008fe20000000000 */
[----:B------:R-:W0:Y:S04]  /*5000*/  SHFL.BFLY PT, R78, R101, 0x1, 0x1f ;  /* 0x0c201f00654e7f89 */ /* 0x000e2800000e0000 */
[----:B------:R-:W1:Y:S04]  /*5010*/  SHFL.BFLY PT, R77, R99, 0x1, 0x1f ;  /* 0x0c201f00634d7f89 */ /* 0x000e6800000e0000 */
[----:B------:R-:W2:Y:S04]  /*5020*/  SHFL.BFLY PT, R97, R79, 0x1, 0x1f ;  /* 0x0c201f004f617f89 */ /* 0x000ea800000e0000 */
[----:B------:R-:W3:Y:S01]  /*5030*/  SHFL.BFLY PT, R98, R76, 0x1, 0x1f ;  /* 0x0c201f004c627f89 */ /* 0x000ee200000e0000 */
[----:B0-----:R-:W-:-:S03]  /*5040*/  FADD R78, R101, R78 ;  /* 0x0000004e654e7221 */ /* 0x001fc60000000000 */
[----:B------:R-:W-:Y:S01]  /*5050*/  BAR.SYNC.DEFER_BLOCKING 0x0 ;  /* 0x0000000000007b1d */ /* 0x000fe20000010000 */
[----:B-1----:R-:W-:Y:S02]  /*5060*/  FADD R77, R99, R77 ;  /* 0x0000004d634d7221 */ /* 0x002fe40000000000 */
[----:B--2---:R-:W-:Y:S02]  /*5070*/  FADD R97, R79, R97 ;  /* 0x000000614f617221 */ /* 0x004fe40000000000 */
[----:B---3--:R-:W-:Y:S01]  /*5080*/  FADD R98, R76, R98 ;  /* 0x000000624c627221 */ /* 0x008fe20000000000 */
[----:B------:R-:W-:Y:S04]  /*5090*/  @!P0 STS [R5], R77 ;  /* 0x0000004d05008388 */ /* 0x000fe80000000800 */
[----:B------:R-:W-:Y:S04]  /*50a0*/  @!P0 STS [R5+0x80], R78 ;  /* 0x0000804e05008388 */ /* 0x000fe80000000800 */
[----:B------:R-:W-:Y:S04]  /*50b0*/  @!P0 STS [R5+0x100], R97 ;  /* 0x0001006105008388 */ /* 0x000fe80000000800 */
[----:B------:R-:W-:Y:S04]  /*50c0*/  @!P0 STS [R5+0x180], R98 ;  /* 0x0001806205008388 */ /* 0x000fe80000000800 */
[----:B------:R-:W-:Y:S06]  /*50d0*/  BAR.SYNC.DEFER_BLOCKING 0x0 ;  /* 0x0000000000007b1d */ /* 0x000fec0000010000 */
[----:B------:R-:W0:Y:S04]  /*50e0*/  LDS R76, [R144.X4] ;  /* 0x00000000904c7984 */ /* 0x000e280000004800 */
[----:B0-----:R-:W0:Y:S02]  /*50f0*/  SHFL.BFLY PT, R77, R76, 0x2, 0x1f ;  /* 0x0c401f004c4d7f89 */ /* 0x001e2400000e0000 */
[----:B0-----:R-:W-:-:S05]  /*5100*/  FADD R77, R76, R77 ;  /* 0x0000004d4c4d7221 */ /* 0x001fca0000000000 */
[----:B------:R-:W0:Y:S02]  /*5110*/  SHFL.BFLY PT, R97, R77, 0x1, 0x1f ;  /* 0x0c201f004d617f89 */ /* 0x000e2400000e0000 */
[----:B0-----:R-:W-:-:S05]  /*5120*/  FADD R97, R77, R97 ;  /* 0x000000614d617221 */ /* 0x001fca0000000000 */
[----:B------:R0:W-:Y:S01]  /*5130*/  @!P0 STS [R144.X4], R97 ;  /* 0x0000006190008388 */ /* 0x0001e20000004800 */
[----:B------:R-:W-:-:S04]  /*5140*/  IMAD.WIDE R106, R17, 0x2, R106 ;  /* 0x00000002116a7825 */ /* 0x000fc800078e026a */
[C---:B------:R-:W-:Y:S01]  /*5150*/  IMAD.WIDE R98, R17.reuse, 0x2, R132 ;  /* 0x0000000211627825 */ /* 0x040fe200078e0284 */
[----:B------:R-:W-:Y:S03]  /*5160*/  BAR.SYNC.DEFER_BLOCKING 0x0 ;  /* 0x0000000000007b1d */ /* 0x000fe60000010000 */
[----:B------:R-:W-:-:S04]  /*5170*/  IMAD.WIDE R102, R17, 0x2, R102 ;  /* 0x0000000211667825 */ /* 0x000fc800078e0266 */
[----:B------:R-:W-:-:S04]  /*5180*/  IMAD.WIDE R76, R17, 0x2, R150 ;  /* 0x00000002114c7825 */ /* 0x000fc800078e0296 */
[----:B-----5:R-:W-:-:S04]  /*5190*/  IMAD.WIDE R108, R17, 0x2, R250 ;  /* 0x00000002116c7825 */ /* 0x020fc800078e02fa */
[C---:B------:R-:W-:Y:S01]  /*51a0*/  IMAD.WIDE R128, R17.reuse, 0x2, R136 ;  /* 0x0000000211807825 */ /* 0x040fe200078e0288 */
[----:B------:R1:W2:Y:S03]  /*51b0*/  LDG.E.U16 R133, [R106.64] ;  /* 0x000000046a857981 */ /* 0x0002a6000c1e1500 */
[C---:B------:R-:W-:Y:S01]  /*51c0*/  IMAD.WIDE R136, R17.reuse, 0x2, R234 ;  /* 0x0000000211887825 */ /* 0x040fe200078e02ea */
[----:B------:R3:W4:Y:S03]  /*51d0*/  LDG.E.U16 R110, [R102.64] ;  /* 0x00000004666e7981 */ /* 0x000726000c1e1500 */
[C---:B------:R-:W-:Y:S01]  /*51e0*/  IMAD.WIDE R78, R17.reuse, 0x2, R198 ;  /* 0x00000002114e7825 */ /* 0x040fe200078e02c6 */
[----:B------:R0:W2:Y:S03]  /*51f0*/  LDG.E.U16 R111, [R76.64] ;  /* 0x000000044c6f7981 */ /* 0x0000a6000c1e1500 */
[C---:B-1----:R-:W-:Y:S01]  /*5200*/  IMAD.WIDE R106, R17.reuse, 0x2, R246 ;  /* 0x00000002116a7825 */ /* 0x042fe200078e02f6 */
[----:B------:R1:W2:Y:S04]  /*5210*/  LDG.E.U16 R109, [R108.64] ;  /* 0x000000046c6d7981 */ /* 0x0002a8000c1e1500 */
[----:B---3--:R3:W2:Y:S01]  /*5220*/  LDG.E.U16 R102, [R106.64] ;  /* 0x000000046a667981 */ /* 0x0086a2000c1e1500 */
[----:B------:R-:W-:-:S03]  /*5230*/  IMAD.WIDE R130, R17, 0x2, R140 ;  /* 0x0000000211827825 */ /* 0x000fc600078e028c */
[----:B------:R3:W2:Y:S01]  /*5240*/  LDG.E.U16 R103, [R98.64] ;  /* 0x0000000462677981 */ /* 0x0006a2000c1e1500 */
[----:B0-----:R-:W-:-:S03]  /*5250*/  IMAD.WIDE R76, R17, 0x2, R142 ;  /* 0x00000002114c7825 */ /* 0x001fc600078e028e */
[----:B-1----:R0:W2:Y:S01]  /*5260*/  LDG.E.U16 R108, [R136.64] ;  /* 0x00000004886c7981 */ /* 0x0020a2000c1e1500 */
[----:B---3--:R-:W-:-:S03]  /*5270*/  IMAD.WIDE R106, R17, 0x2, R226 ;  /* 0x00000002116a7825 */ /* 0x008fc600078e02e2 */
[----:B------:R1:W3:Y:S01]  /*5280*/  LDG.E.U16 R132, [R128.64] ;  /* 0x0000000480847981 */ /* 0x0002e2000c1e1500 */
[----:B------:R-:W-:-:S03]  /*5290*/  IMAD.WIDE R98, R17, 0x2, R242 ;  /* 0x0000000211627825 */ /* 0x000fc600078e02f2 */
[----:B------:R1:W2:Y:S04]  /*52a0*/  LDG.E.U16 R78, [R78.64] ;  /* 0x000000044e4e7981 */ /* 0x0002a8000c1e1500 */
[----:B0-----:R0:W2:Y:S01]  /*52b0*/  LDG.E.U16 R137, [R106.64] ;  /* 0x000000046a897981 */ /* 0x0010a2000c1e1500 */
[----:B-1----:R-:W-:-:S03]  /*52c0*/  IMAD.WIDE R128, R17, 0x2, R230 ;  /* 0x0000000211807825 */ /* 0x002fc600078e02e6 */
[----:B------:R1:W2:Y:S01]  /*52d0*/  LDG.E.U16 R77, [R76.64] ;  /* 0x000000044c4d7981 */ /* 0x0002a2000c1e1500 */
[----:B------:R-:W-:-:S03]  /*52e0*/  IMAD.WIDE R142, R17, 0x2, R208 ;  /* 0x00000002118e7825 */ /* 0x000fc600078e02d0 */
[----:B------:R1:W2:Y:S01]  /*52f0*/  LDG.E.U16 R79, [R130.64] ;  /* 0x00000004824f7981 */ /* 0x0002a2000c1e1500 */
[----:B0-----:R-:W-:-:S03]  /*5300*/  IMAD.WIDE R106, R17, 0x2, R218 ;  /* 0x00000002116a7825 */ /* 0x001fc600078e02da */
[----:B------:R0:W2:Y:S01]  /*5310*/  LDG.E.U16 R101, [R128.64] ;  /* 0x0000000480657981 */ /* 0x0000a2000c1e1500 */
[----:B------:R-:W-:-:S03]  /*5320*/  IMAD.WIDE R140, R17, 0x2, R200 ;  /* 0x00000002118c7825 */ /* 0x000fc600078e02c8 */
[----:B-1----:R1:W2:Y:S01]  /*5330*/  LDG.E.U16 R76, [R98.64] ;  /* 0x00000004624c7981 */ /* 0x0022a2000c1e1500 */
[----:B------:R-:W-:-:S03]  /*5340*/  IMAD.WIDE R130, R17, 0x2, R238 ;  /* 0x0000000211827825 */ /* 0x000fc600078e02ee */
[----:B------:R0:W3:Y:S01]  /*5350*/  LDG.E.U16 R107, [R106.64] ;  /* 0x000000046a6b7981 */ /* 0x0000e2000c1e1500 */
[----:B------:R-:W-:-:S03]  /*5360*/  IMAD.WIDE R104, R17, 0x2, R104 ;  /* 0x0000000211687825 */ /* 0x000fc600078e0268 */
[----:B------:R0:W3:Y:S01]  /*5370*/  LDG.E.U16 R136, [R142.64] ;  /* 0x000000048e887981 */ /* 0x0000e2000c1e1500 */
[----:B-1----:R-:W-:-:S03]  /*5380*/  IMAD.WIDE R98, R17, 0x2, R222 ;  /* 0x0000000211627825 */ /* 0x002fc600078e02de */
[----:B------:R1:W3:Y:S01]  /*5390*/  LDG.E.U16 R131, [R130.64] ;  /* 0x0000000482837981 */ /* 0x0002e2000c1e1500 */
[----:B0-----:R-:W-:-:S03]  /*53a0*/  IMAD.WIDE R128, R17, 0x2, R204 ;  /* 0x0000000211807825 */ /* 0x001fc600078e02cc */
[----:B------:R0:W3:Y:S01]  /*53b0*/  LDG.E.U16 R106, [R140.64] ;  /* 0x000000048c6a7981 */ /* 0x0000e2000c1e1500 */
[----:B------:R-:W-:-:S03]  /*53c0*/  IMAD.WIDE R144, R17, 0x2, R192 ;  /* 0x0000000211907825 */ /* 0x000fc600078e02c0 */
[----:B------:R0:W3:Y:S01]  /*53d0*/  LDG.E.U16 R104, [R104.64] ;  /* 0x0000000468687981 */ /* 0x0000e2000c1e1500 */
[----:B------:R-:W-:-:S03]  /*53e0*/  IMAD.WIDE R142, R17, 0x2, R190 ;  /* 0x00000002118e7825 */ /* 0x000fc600078e02be */
[----:B-1----:R1:W4:Y:S01]  /*53f0*/  LDG.E.U16 R130, [R98.64] ;  /* 0x0000000462827981 */ /* 0x002322000c1e1500 */
[----:B0-----:R-:W-:-:S03]  /*5400*/  IMAD.WIDE R140, R17, 0x2, R188 ;  /* 0x00000002118c7825 */ /* 0x001fc600078e02bc */
[----:B------:R0:W4:Y:S01]  /*5410*/  LDG.E.U16 R129, [R128.64] ;  /* 0x0000000480817981 */ /* 0x000122000c1e1500 */
[----:B------:R-:W-:-:S03]  /*5420*/  IMAD.WIDE R152, R17, 0x2, R196 ;  /* 0x0000000211987825 */ /* 0x000fc600078e02c4 */
[----:B------:R0:W4:Y:S01]  /*5430*/  LDG.E.U16 R105, [R142.64] ;  /* 0x000000048e697981 */ /* 0x000122000c1e1500 */
[----:B-1----:R-:W-:-:S03]  /*5440*/  IMAD.WIDE R98, R17, 0x2, R214 ;  /* 0x0000000211627825 */ /* 0x002fc600078e02d6 */
[----:B------:R1:W4:Y:S04]  /*5450*/  LDG.E.U16 R97, [R140.64] ;  /* 0x000000048c617981 */ /* 0x000328000c1e1500 */
[----:B0-----:R0:W4:Y:S01]  /*5460*/  LDG.E.U16 R128, [R144.64] ;  /* 0x0000000490807981 */ /* 0x001122000c1e1500 */
[----:B------:R-:W-:-:S03]  /*5470*/  IMAD.WIDE R142, R17, 0x2, R184 ;  /* 0x00000002118e7825 */ /* 0x000fc600078e02b8 */
[----:B------:R0:W4:Y:S01]  /*5480*/  LDG.E.U16 R99, [R98.64] ;  /* 0x0000000462637981 */ /* 0x000122000c1e1500 */
[----:B-1----:R-:W-:-:S03]  /*5490*/  IMAD.WIDE R140, R17, 0x2, R186 ;  /* 0x00000002118c7825 */ /* 0x002fc600078e02ba */
[----:B------:R1:W4:Y:S01]  /*54a0*/  LDG.E.U16 R157, [R142.64] ;  /* 0x000000048e9d7981 */ /* 0x000322000c1e1500 */
[----:B0-----:R-:W-:-:S03]  /*54b0*/  IMAD.WIDE R144, R17, 0x2, R182 ;  /* 0x0000000211907825 */ /* 0x001fc600078e02b6 */
[----:B------:R0:W4:Y:S04]  /*54c0*/  LDG.E.U16 R154, [R140.64] ;  /* 0x000000048c9a7981 */ /* 0x000128000c1e1500 */
[----:B------:R0:W4:Y:S01]  /*54d0*/  LDG.E.U16 R98, [R152.64] ;  /* 0x0000000498627981 */ /* 0x000122000c1e1500 */
[----:B-1----:R-:W-:-:S03]  /*54e0*/  IMAD.WIDE R142, R17, 0x2, R174 ;  /* 0x00000002118e7825 */ /* 0x002fc600078e02ae */
[----:B------:R1:W4:Y:S01]  /*54f0*/  LDG.E.U16 R158, [R144.64] ;  /* 0x00000004909e7981 */ /* 0x000322000c1e1500 */
[----:B0-----:R-:W-:-:S03]  /*5500*/  IMAD.WIDE R140, R17, 0x2, R176 ;  /* 0x00000002118c7825 */ /* 0x001fc600078e02b0 */
[----:B------:R0:W4:Y:S01]  /*5510*/  LDG.E.U16 R198, [R142.64] ;  /* 0x000000048ec67981 */ /* 0x000122000c1e1500 */
[----:B------:R-:W-:-:S04]  /*5520*/  IMAD.WIDE R152, R17, 0x2, R178 ;  /* 0x0000000211987825 */ /* 0x000fc800078e02b2 */
[C---:B-1----:R-:W-:Y:S02]  /*5530*/  IMAD.WIDE R144, R17.reuse, 0x2, R172 ;  /* 0x0000000211907825 */ /* 0x042fe400078e02ac */
[----:B------:R1:W4:Y:S02]  /*5540*/  LDG.E.U16 R152, [R152.64] ;  /* 0x0000000498987981 */ /* 0x000324000c1e1500 */
[C---:B0-----:R-:W-:Y:S02]  /*5550*/  IMAD.WIDE R142, R17.reuse, 0x2, R166 ;  /* 0x00000002118e7825 */ /* 0x041fe400078e02a6 */
[----:B------:R0:W4:Y:S04]  /*5560*/  LDG.E.U16 R199, [R144.64] ;  /* 0x0000000490c77981 */ /* 0x000128000c1e1500 */
[----:B------:R0:W4:Y:S04]  /*5570*/  LDG.E.U16 R206, [R142.64] ;  /* 0x000000048ece7981 */ /* 0x000128000c1e1500 */
[----:B-1----:R1:W4:Y:S01]  /*5580*/  LDG.E.U16 R153, [R140.64] ;  /* 0x000000048c997981 */ /* 0x002322000c1e1500 */
[----:B0-----:R-:W-:-:S04]  /*5590*/  IMAD.WIDE R144, R17, 0x2, R164 ;  /* 0x0000000211907825 */ /* 0x001fc800078e02a4 */
[C---:B------:R-:W-:Y:S01]  /*55a0*/  IMAD.WIDE R142, R17.reuse, 0x2, R160 ;  /* 0x00000002118e7825 */ /* 0x040fe200078e02a0 */
[----:B------:R0:W4:Y:S03]  /*55b0*/  LDG.E.U16 R207, [R144.64] ;  /* 0x0000000490cf7981 */ /* 0x000126000c1e1500 */
[C---:B-1----:R-:W-:Y:S01]  /*55c0*/  IMAD.WIDE R140, R17.reuse, 0x2, R168 ;  /* 0x00000002118c7825 */ /* 0x042fe200078e02a8 */
[----:B------:R1:W4:Y:S04]  /*55d0*/  LDG.E.U16 R212, [R142.64] ;  /* 0x000000048ed47981 */ /* 0x000328000c1e1500 */
[----:B------:R1:W4:Y:S01]  /*55e0*/  LDG.E.U16 R203, [R140.64] ;  /* 0x000000048ccb7981 */ /* 0x000322000c1e1500 */
[----:B0-----:R-:W-:-:S04]  /*55f0*/  IMAD.WIDE R144, R17, 0x2, R148 ;  /* 0x0000000211907825 */ /* 0x001fc800078e0294 */
[C---:B-1----:R-:W-:Y:S01]  /*5600*/  IMAD.WIDE R142, R17.reuse, 0x2, R26 ;  /* 0x00000002118e7825 */ /* 0x042fe200078e021a */
[----:B------:R0:W4:Y:S03]  /*5610*/  LDG.E.U16 R213, [R144.64] ;  /* 0x0000000490d57981 */ /* 0x000126000c1e1500 */
[C---:B------:R-:W-:Y:S01]  /*5620*/  IMAD.WIDE R140, R17.reuse, 0x2, R162 ;  /* 0x00000002118c7825 */ /* 0x040fe200078e02a2 */
[----:B------:R1:W4:Y:S04]  /*5630*/  LDG.E.U16 R217, [R142.64] ;  /* 0x000000048ed97981 */ /* 0x000328000c1e1500 */
[----:B------:R1:W4:Y:S01]  /*5640*/  LDG.E.U16 R211, [R140.64] ;  /* 0x000000048cd37981 */ /* 0x000322000c1e1500 */
[----:B0-----:R-:W-:-:S04]  /*5650*/  IMAD.WIDE R144, R17, 0x2, R32 ;  /* 0x0000000211907825 */ /* 0x001fc800078e0220 */
[C---:B------:R-:W-:Y:S01]  /*5660*/  IMAD.WIDE R134, R17.reuse, 0x2, R134 ;  /* 0x0000000211867825 */ /* 0x040fe200078e0286 */
[----:B------:R0:W4:Y:S03]  /*5670*/  LDG.E.U16 R220, [R144.64] ;  /* 0x0000000490dc7981 */ /* 0x000126000c1e1500 */
[C---:B-1----:R-:W-:Y:S02]  /*5680*/  IMAD.WIDE R140, R17.reuse, 0x2, R24 ;  /* 0x00000002118c7825 */ /* 0x042fe400078e0218 */
[----:B------:R1:W4:Y:S02]  /*5690*/  LDG.E.U16 R134, [R134.64] ;  /* 0x0000000486867981 */ /* 0x000324000c1e1500 */
[C---:B------:R-:W-:Y:S02]  /*56a0*/  IMAD.WIDE R150, R17.reuse, 0x2, R194 ;  /* 0x0000000211967825 */ /* 0x040fe400078e02c2 */
[----:B------:R1:W4:Y:S02]  /*56b0*/  LDG.E.U16 R216, [R140.64] ;  /* 0x000000048cd87981 */ /* 0x000324000c1e1500 */
[----:B------:R-:W-:-:S04]  /*56c0*/  IMAD.WIDE R142, R17, 0x2, R48 ;  /* 0x00000002118e7825 */ /* 0x000fc800078e0230 */
[C---:B0-----:R-:W-:Y:S01]  /*56d0*/  IMAD.WIDE R144, R17.reuse, 0x2, R56 ;  /* 0x0000000211907825 */ /* 0x041fe200078e0238 */
[----:B-1----:R0:W4:Y:S03]  /*56e0*/  LDG.E.U16 R135, [R150.64] ;  /* 0x0000000496877981 */ /* 0x002126000c1e1500 */
[C---:B------:R-:W-:Y:S01]  /*56f0*/  IMAD.WIDE R140, R17.reuse, 0x2, R40 ;  /* 0x00000002118c7825 */ /* 0x040fe200078e0228 */
[----:B------:R1:W4:Y:S04]  /*5700*/  LDG.E.U16 R224, [R142.64] ;  /* 0x000000048ee07981 */ /* 0x000328000c1e1500 */
[----:B------:R1:W4:Y:S01]  /*5710*/  LDG.E.U16 R221, [R140.64] ;  /* 0x000000048cdd7981 */ /* 0x000322000c1e1500 */
[----:B0-----:R-:W-:-:S03]  /*5720*/  IMAD.WIDE R150, R17, 0x2, R180 ;  /* 0x0000000211967825 */ /* 0x001fc600078e02b4 */
[----:B------:R0:W4:Y:S01]  /*5730*/  LDG.E.U16 R225, [R144.64] ;  /* 0x0000000490e17981 */ /* 0x000122000c1e1500 */
[----:B-1----:R-:W-:-:S03]  /*5740*/  IMAD.WIDE R142, R17, 0x2, R34 ;  /* 0x00000002118e7825 */ /* 0x002fc600078e0222 */
[----:B------:R1:W4:Y:S01]  /*5750*/  LDG.E.U16 R159, [R150.64] ;  /* 0x00000004969f7981 */ /* 0x000322000c1e1500 */
[----:B------:R-:W-:-:S03]  /*5760*/  IMAD.WIDE R140, R17, 0x2, R28 ;  /* 0x00000002118c7825 */ /* 0x000fc600078e021c */
        /* <DEDUP_REMOVED lines=25> */
[C---:B-1----:R-:W-:Y:S02]  /*5900*/  IMAD.WIDE R140, R17.reuse, 0x2, R46 ;  /* 0x00000002118c7825 */ /* 0x042fe400078e022e */
[----:B------:R0:W4:Y:S02]  /*5910*/  LDG.E.U16 R142, [R142.64] ;  /* 0x000000048e8e7981 */ /* 0x000124000c1e1500 */
[----:B------:R-:W-:Y:S02]  /*5920*/  IMAD.WIDE R144, R17, 0x2, R62 ;  /* 0x0000000211907825 */ /* 0x000fe400078e023e */
[----:B------:R1:W4:Y:S04]  /*5930*/  LDG.E.U16 R140, [R140.64] ;  /* 0x000000048c8c7981 */ /* 0x000328000c1e1500 */
[----:B------:R0:W4:Y:S04]  /*5940*/  LDG.E.U16 R144, [R144.64] ;  /* 0x0000000490907981 */ /* 0x000128000c1e1500 */
[----:B------:R-:W0:Y:S02]  /*5950*/  S2R R210, SR_TID.X ;  /* 0x0000000000d27919 */ /* 0x000e240000002100 */
[----:B0-----:R-:W-:-:S05]  /*5960*/  LOP3.LUT R143, R210, 0x1c, RZ, 0xc0, !PT ;  /* 0x0000001cd28f7812 */ /* 0x001fca00078ec0ff */
[----:B-1----:R-:W0:Y:S04]  /*5970*/  LDS R141, [R143.X4] ;  /* 0x000000008f8d7984 */ /* 0x002e280000004800 */
[----:B------:R-:W-:Y:S04]  /*5980*/  LDS R151, [R143.X4+0x80] ;  /* 0x000080008f977984 */ /* 0x000fe80000004800 */
[----:B------:R-:W-:Y:S04]  /*5990*/  LDS R150, [R143.X4+0x100] ;  /* 0x000100008f967984 */ /* 0x000fe80000004800 */
[----:B------:R-:W-:Y:S04]  /*59a0*/  LDS R145, [R143.X4+0x180] ;  /* 0x000180008f917984 */ /* 0x000fe80000004800 */
[----:B------:R-:W-:Y:S01]  /*59b0*/  BAR.SYNC.DEFER_BLOCKING 0x0 ;  /* 0x0000000000007b1d */ /* 0x000fe20000010000 */
[----:B------:R-:W-:-:S02]  /*59c0*/  F2FP.BF16.PACK_AB R65, R66, R65 ;  /* 0x000000414241723e */ /* 0x000fc400000010ff */
[----:B------:R-:W-:Y:S01]  /*59d0*/  LOP3.LUT R66, R14, 0x40, RZ, 0x3c, !PT ;  /* 0x000000400e427812 */ /* 0x000fe200078e3cff */
[----:B------:R-:W-:-:S04]  /*59e0*/  FADD R64, -R12, R64 ;  /* 0x000000400c407221 */ /* 0x000fc80000000100 */
[----:B------:R-:W-:-:S04]  /*59f0*/  FMUL R64, R64, 1.4426950216293334961 ;  /* 0x3fb8aa3b40407820 */ /* 0x000fc80000400000 */
[----:B------:R1:W0:Y:S01]  /*5a00*/  MUFU.EX2 R210, R64 ;  /* 0x0000004000d27308 */ /* 0x0002220000000800 */
[----:B--2---:R-:W-:Y:S04]  /*5a10*/  STS.U16 [R14], R78 ;  /* 0x0000004e0e007388 */ /* 0x004fe80000000400 */
[----:B------:R-:W-:Y:S04]  /*5a20*/  STS.U16 [R14+0x400], R77 ;  /* 0x0004004d0e007388 */ /* 0x000fe80000000400 */
[----:B------:R-:W-:Y:S04]  /*5a30*/  STS.U16 [R14+0x800], R79 ;  /* 0x0008004f0e007388 */ /* 0x000fe80000000400 */
[----:B------:R-:W-:Y:S04]  /*5a40*/  STS.U16 [R14+0xc00], R76 ;  /* 0x000c004c0e007388 */ /* 0x000fe80000000400 */
[----:B------:R-:W-:Y:S04]  /*5a50*/  STS.U16 [R14+0x1000], R137 ;  /* 0x001000890e007388 */ /* 0x000fe80000000400 */
[----:B---3--:R-:W-:Y:S01]  /*5a60*/  STS.U16 [R14+0x1400], R136 ;  /* 0x001400880e007388 */ /* 0x008fe20000000400 */
[----:B-1----:R-:W-:-:S03]  /*5a70*/  LOP3.LUT R64, R14, 0x60, RZ, 0x3c, !PT ;  /* 0x000000600e407812 */ /* 0x002fc600078e3cff */
[----:B----4-:R-:W-:Y:S04]  /*5a80*/  STS.U16 [R14+0x1c00], R154 ;  /* 0x001c009a0e007388 */ /* 0x010fe80000000400 */
[----:B------:R-:W-:Y:S01]  /*5a90*/  STS.U16 [R14+0x2000], R152 ;  /* 0x002000980e007388 */ /* 0x000fe20000000400 */
[----:B------:R-:W-:Y:S02]  /*5aa0*/  F2FP.BF16.PACK_AB R69, R70, R69 ;  /* 0x000000454645723e */ /* 0x000fe400000010ff */
[----:B------:R-:W-:Y:S02]  /*5ab0*/  F2FP.BF16.PACK_AB R73, R74, R73 ;  /* 0x000000494a49723e */ /* 0x000fe400000010ff */
[----:B------:R-:W-:Y:S02]  /*5ac0*/  F2FP.BF16.PACK_AB R138, R139, R138 ;  /* 0x0000008a8b8a723e */ /* 0x000fe400000010ff */
[----:B------:R-:W-:Y:S01]  /*5ad0*/  F2FP.BF16.PACK_AB R67, R68, R67 ;  /* 0x000000434443723e */ /* 0x000fe200000010ff */
        /* <DEDUP_REMOVED lines=54> */
[----:B------:R-:W-:-:S03]  /*5e40*/  F2FP.BF16.PACK_AB R71, R72, R71 ;  /* 0x000000474847723e */ /* 0x000fc600000010ff */
[----:B------:R-:W-:Y:S01]  /*5e50*/  STS.U16 [R64+0x3b00], R142 ;  /* 0x003b008e40007388 */ /* 0x000fe20000000400 */
[----:B------:R-:W-:-:S03]  /*5e60*/  F2FP.BF16.PACK_AB R75, R96, R75 ;  /* 0x0000004b604b723e */ /* 0x000fc600000010ff */
[----:B------:R1:W-:Y:S01]  /*5e70*/  STS.U16 [R64+0x3f00], R144 ;  /* 0x003f009040007388 */ /* 0x0003e20000000400 */
[----:B------:R-:W-:-:S03]  /*5e80*/  F2FP.BF16.PACK_AB R155, R155, R156 ;  /* 0x0000009c9b9b723e */ /* 0x000fc600000010ff */
[----:B------:R-:W-:Y:S01]  /*5e90*/  STS [R0+0x6000], R65 ;  /* 0x0060004100007388 */ /* 0x000fe20000000800 */
[----:B-1----:R-:W-:-:S03]  /*5ea0*/  LOP3.LUT R64, R0, 0x40, RZ, 0x3c, !PT ;  /* 0x0000004000407812 */ /* 0x002fc600078e3cff */
[----:B------:R-:W-:Y:S04]  /*5eb0*/  STS [R0+0x6400], R69 ;  /* 0x0064004500007388 */ /* 0x000fe80000000800 */
[----:B------:R-:W-:Y:S04]  /*5ec0*/  STS [R0+0x6800], R73 ;  /* 0x0068004900007388 */ /* 0x000fe80000000800 */
[----:B------:R1:W-:Y:S04]  /*5ed0*/  STS [R0+0x6c00], R138 ;  /* 0x006c008a00007388 */ /* 0x0003e80000000800 */
[----:B------:R-:W-:Y:S04]  /*5ee0*/  STS [R64+0x6000], R67 ;  /* 0x0060004340007388 */ /* 0x000fe80000000800 */
[----:B------:R-:W-:Y:S04]  /*5ef0*/  STS [R64+0x6400], R71 ;  /* 0x0064004740007388 */ /* 0x000fe80000000800 */
[----:B------:R-:W-:Y:S04]  /*5f00*/  STS [R64+0x6800], R75 ;  /* 0x0068004b40007388 */ /* 0x000fe80000000800 */
[----:B------:R-:W-:Y:S04]  /*5f10*/  STS [R64+0x6c00], R155 ;  /* 0x006c009b40007388 */ /* 0x000fe80000000800 */
[----:B------:R-:W-:Y:S01]  /*5f20*/  BAR.SYNC.DEFER_BLOCKING 0x0 ;  /* 0x0000000000007b1d */ /* 0x000fe20000010000 */
[----:B------:R-:W-:-:S04]  /*5f30*/  FADD R20, -R11, R20 ;  /* 0x000000140b147221 */ /* 0x000fc80000000100 */
[----:B------:R-:W-:Y:S01]  /*5f40*/  FMUL R20, R20, 1.4426950216293334961 ;  /* 0x3fb8aa3b14147820 */ /* 0x000fe20000400000 */
[----:B------:R-:W-:Y:S04]  /*5f50*/  LDSM.16.M88.4 R96, [R19+0x6000] ;  /* 0x006000001360783b */ /* 0x000fe80000000200 */
[----:B------:R-:W2:Y:S04]  /*5f60*/  LDSM.16.M88.4 R76, [R2] ;  /* 0x00000000024c783b */ /* 0x000ea80000000200 */
[----:B------:R-:W3:Y:S04]  /*5f70*/  LDSM.16.M88.4 R72, [R2+0x1000] ;  /* 0x001000000248783b */ /* 0x000ee80000000200 */
[----:B------:R-:W4:Y:S04]  /*5f80*/  LDSM.16.M88.4 R64, [R2+0x2000] ;  /* 0x002000000240783b */ /* 0x000f280000000200 */
[----:B------:R-:W2:Y:S01]  /*5f90*/  LDSM.16.M88.4 R68, [R2+0x3000] ;  /* 0x003000000244783b */ /* 0x000ea20000000200 */
[----:B------:R-:W1:Y:S03]  /*5fa0*/  MUFU.EX2 R20, R20 ;  /* 0x0000001400147308 */ /* 0x000e660000000800 */
[----:B------:R-:W2:Y:S01]  /*5fb0*/  LDSM.16.M88.4 R104, [R19+0x6800] ;  /* 0x006800001368783b */ /* 0x000ea20000000200 */
[----:B------:R-:W-:-:S02]  /*5fc0*/  FADD R100, -R10, R100 ;  /* 0x000000640a647221 */ /* 0x000fc40000000100 */
[----:B0-----:R-:W-:Y:S02]  /*5fd0*/  FMUL R132, R210, R92 ;  /* 0x0000005cd2847220 */ /* 0x001fe40000400000 */
[----:B------:R-:W-:Y:S02]  /*5fe0*/  FADD R92, -R9, R21 ;  /* 0x00000015095c7221 */ /* 0x000fe40000000100 */
[----:B------:R-:W-:Y:S02]  /*5ff0*/  FMUL R21, R100, 1.4426950216293334961 ;  /* 0x3fb8aa3b64157820 */ /* 0x000fe40000400000 */
[----:B------:R-:W-:Y:S02]  /*6000*/  FMUL R92, R92, 1.4426950216293334961 ;  /* 0x3fb8aa3b5c5c7820 */ /* 0x000fe40000400000 */
[C---:B------:R-:W-:Y:S02]  /*6010*/  FFMA R13, R210.reuse, R13, R141 ;  /* 0x0000000dd20d7223 */ /* 0x040fe4000000008d */
[----:B------:R-:W-:Y:S01]  /*6020*/  FMUL R133, R210, R93 ;  /* 0x0000005dd2857220 */ /* 0x000fe20000400000 */
[----:B------:R-:W0:Y:S01]  /*6030*/  MUFU.EX2 R21, R21 ;  /* 0x0000001500157308 */ /* 0x000e220000000800 */
[----:B-1----:R-:W-:-:S02]  /*6040*/  FMUL R134, R20, R94 ;  /* 0x0000005e14867220 */ /* 0x002fc40000400000 */
[----:B------:R-:W-:Y:S02]  /*6050*/  FMUL R135, R20, R95 ;  /* 0x0000005f14877220 */ /* 0x000fe40000400000 */
[C---:B------:R-:W-:Y:S02]  /*6060*/  FMUL R140, R210.reuse, R88 ;  /* 0x00000058d28c7220 */ /* 0x040fe40000400000 */
[----:B------:R-:W-:Y:S01]  /*6070*/  FMUL R141, R210, R89 ;  /* 0x00000059d28d7220 */ /* 0x000fe20000400000 */
[----:B------:R1:W0:Y:S01]  /*6080*/  MUFU.EX2 R144, R92 ;  /* 0x0000005c00907308 */ /* 0x0002220000000800 */
[C---:B------:R-:W-:Y:S02]  /*6090*/  FMUL R142, R20.reuse, R90 ;  /* 0x0000005a148e7220 */ /* 0x040fe40000400000 */
[----:B------:R-:W-:Y:S02]  /*60a0*/  FMUL R143, R20, R91 ;  /* 0x0000005b148f7220 */ /* 0x000fe40000400000 */
[----:B------:R-:W-:-:S02]  /*60b0*/  FMUL R136, R210, R84 ;  /* 0x00000054d2887220 */ /* 0x000fc40000400000 */
[----:B------:R-:W-:Y:S02]  /*60c0*/  FMUL R137, R210, R85 ;  /* 0x00000055d2897220 */ /* 0x000fe40000400000 */
[C---:B------:R-:W-:Y:S02]  /*60d0*/  FMUL R138, R20.reuse, R86 ;  /* 0x00000056148a7220 */ /* 0x040fe40000400000 */
[----:B------:R-:W-:Y:S02]  /*60e0*/  FMUL R139, R20, R87 ;  /* 0x00000057148b7220 */ /* 0x000fe40000400000 */
[C---:B------:R-:W-:Y:S02]  /*60f0*/  FMUL R80, R210.reuse, R80 ;  /* 0x00000050d2507220 */ /* 0x040fe40000400000 */
[----:B------:R-:W-:Y:S02]  /*6100*/  FMUL R81, R210, R81 ;  /* 0x00000051d2517220 */ /* 0x000fe40000400000 */
[----:B------:R-:W-:-:S02]  /*6110*/  FMUL R82, R20, R82 ;  /* 0x0000005214527220 */ /* 0x000fc40000400000 */
[----:B------:R-:W-:Y:S01]  /*6120*/  FMUL R83, R20, R83 ;  /* 0x0000005314537220 */ /* 0x000fe20000400000 */
[----:B------:R-:W-:Y:S01]  /*6130*/  LOP3.LUT R108, R19, 0x20, RZ, 0x3c, !PT ;  /* 0x00000020136c7812 */ /* 0x000fe200078e3cff */
[C---:B--2---:R-:W-:Y:S04]  /*6140*/  HMMA.16816.F32.BF16 R132, R96.reuse, R76, R132 ;  /* 0x0000004c6084723c */ /* 0x044fe80000041884 */
[----:B-1----:R-:W1:Y:S04]  /*6150*/  LDSM.16.M88.4 R92, [R108+0x6000] ;  /* 0x006000006c5c783b */ /* 0x002e680000000200 */
[C---:B---3--:R-:W-:Y:S08]  /*6160*/  HMMA.16816.F32.BF16 R140, R96.reuse, R72, R140 ;  /* 0x00000048608c723c */ /* 0x048ff0000004188c */
[C---:B----4-:R-:W-:Y:S08]  /*6170*/  HMMA.16816.F32.BF16 R136, R96.reuse, R64, R136 ;  /* 0x000000406088723c */ /* 0x050ff00000041888 */
[----:B------:R-:W-:Y:S01]  /*6180*/  HMMA.16816.F32.BF16 R80, R96, R68, R80 ;  /* 0x000000446050723c */ /* 0x000fe20000041850 */
[----:B------:R-:W2:Y:S01]  /*6190*/  LDSM.16.M88.4 R96, [R108+0x6800] ;  /* 0x006800006c60783b */ /* 0x000ea20000000200 */
[----:B0-----:R-:W-:-:S02]  /*61a0*/  FMUL R84, R21, R112 ;  /* 0x0000007015547220 */ /* 0x001fc40000400000 */
[C---:B------:R-:W-:Y:S02]  /*61b0*/  FMUL R85, R21.reuse, R113 ;  /* 0x0000007115557220 */ /* 0x040fe40000400000 */
[C---:B------:R-:W-:Y:S02]  /*61c0*/  FMUL R86, R144.reuse, R114 ;  /* 0x0000007290567220 */ /* 0x040fe40000400000 */
[C---:B------:R-:W-:Y:S02]  /*61d0*/  FMUL R87, R144.reuse, R115 ;  /* 0x0000007390577220 */ /* 0x040fe40000400000 */
[C---:B------:R-:W-:Y:S02]  /*61e0*/  FMUL R88, R21.reuse, R116 ;  /* 0x0000007415587220 */ /* 0x040fe40000400000 */
[----:B------:R-:W-:Y:S02]  /*61f0*/  FMUL R89, R21, R117 ;  /* 0x0000007515597220 */ /* 0x000fe40000400000 */
[----:B------:R-:W-:-:S02]  /*6200*/  FMUL R90, R144, R118 ;  /* 0x00000076905a7220 */ /* 0x000fc40000400000 */
[C---:B------:R-:W-:Y:S02]  /*6210*/  FMUL R91, R144.reuse, R119 ;  /* 0x00000077905b7220 */ /* 0x040fe40000400000 */
[C---:B------:R-:W-:Y:S02]  /*6220*/  FMUL R100, R21.reuse, R120 ;  /* 0x0000007815647220 */ /* 0x040fe40000400000 */
[C---:B------:R-:W-:Y:S02]  /*6230*/  FMUL R101, R21.reuse, R121 ;  /* 0x0000007915657220 */ /* 0x040fe40000400000 */
[C---:B------:R-:W-:Y:S02]  /*6240*/  FMUL R102, R144.reuse, R122 ;  /* 0x0000007a90667220 */ /* 0x040fe40000400000 */
[----:B------:R-:W-:Y:S02]  /*6250*/  FMUL R103, R144, R123 ;  /* 0x0000007b90677220 */ /* 0x000fe40000400000 */
[----:B------:R-:W-:-:S02]  /*6260*/  FMUL R124, R21, R124 ;  /* 0x0000007c157c7220 */ /* 0x000fc40000400000 */
[----:B------:R-:W-:Y:S02]  /*6270*/  FMUL R125, R21, R125 ;  /* 0x0000007d157d7220 */ /* 0x000fe40000400000 */
[C---:B------:R-:W-:Y:S02]  /*6280*/  FMUL R126, R144.reuse, R126 ;  /* 0x0000007e907e7220 */ /* 0x040fe40000400000 */
[----:B------:R-:W-:Y:S01]  /*6290*/  FMUL R127, R144, R127 ;  /* 0x0000007f907f7220 */ /* 0x000fe20000400000 */
[----:B------:R-:W-:Y:S01]  /*62a0*/  HMMA.16816.F32.BF16 R84, R104, R76, R84 ;  /* 0x0000004c6854723c */ /* 0x000fe20000041854 */
[----:B------:R-:W-:Y:S02]  /*62b0*/  LOP3.LUT R128, R19, 0x40, RZ, 0x3c, !PT ;  /* 0x0000004013807812 */ /* 0x000fe400078e3cff */
[----:B------:R-:W-:-:S03]  /*62c0*/  LOP3.LUT R129, R2, 0x40, RZ, 0x3c, !PT ;  /* 0x0000004002817812 */ /* 0x000fc600078e3cff */
[----:B------:R-:W-:Y:S02]  /*62d0*/  LDSM.16.M88.4 R108, [R128+0x6000] ;  /* 0x00600000806c783b */ /* 0x000fe40000000200 */
[C---:B------:R-:W-:Y:S02]  /*62e0*/  HMMA.16816.F32.BF16 R88, R104.reuse, R72, R88 ;  /* 0x000000486858723c */ /* 0x040fe40000041858 */
[----:B------:R-:W0:Y:S04]  /*62f0*/  LDSM.16.M88.4 R112, [R129] ;  /* 0x000000008170783b */ /* 0x000e280000000200 */
[----:B------:R-:W3:Y:S02]  /*6300*/  LDSM.16.M88.4 R116, [R129+0x1000] ;  /* 0x001000008174783b */ /* 0x000ee40000000200 */
[C---:B------:R-:W-:Y:S02]  /*6310*/  HMMA.16816.F32.BF16 R100, R104.reuse, R64, R100 ;  /* 0x000000406864723c */ /* 0x040fe40000041864 */
[----:B------:R-:W4:Y:S06]  /*6320*/  LDSM.16.M88.4 R120, [R129+0x2000] ;  /* 0x002000008178783b */ /* 0x000f2c0000000200 */
[----:B------:R-:W-:Y:S01]  /*6330*/  HMMA.16816.F32.BF16 R104, R104, R68, R124 ;  /* 0x000000446868723c */ /* 0x000fe2000004187c */
[----:B------:R-:W0:Y:S04]  /*6340*/  LDSM.16.M88.4 R124, [R129+0x3000] ;  /* 0x00300000817c783b */ /* 0x000e280000000200 */
[----:B------:R-:W0:Y:S03]  /*6350*/  LDSM.16.M88.4 R128, [R128+0x6800] ;  /* 0x006800008080783b */ /* 0x000e260000000200 */
[----:B-1----:R-:W-:Y:S01]  /*6360*/  HMMA.16816.F32.BF16 R132, R92, R78, R132 ;  /* 0x0000004e5c84723c */ /* 0x002fe20000041884 */
[----:B------:R-:W-:-:S07]  /*6370*/  LOP3.LUT R152, R19, 0x60, RZ, 0x3c, !PT ;  /* 0x0000006013987812 */ /* 0x000fce00078e3cff */
[C---:B------:R-:W-:Y:S08]  /*6380*/  HMMA.16816.F32.BF16 R140, R92.reuse, R74, R140 ;  /* 0x0000004a5c8c723c */ /* 0x040ff0000004188c */
[C---:B------:R-:W-:Y:S08]  /*6390*/  HMMA.16816.F32.BF16 R136, R92.reuse, R66, R136 ;  /* 0x000000425c88723c */ /* 0x040ff00000041888 */
[----:B------:R-:W-:Y:S08]  /*63a0*/  HMMA.16816.F32.BF16 R80, R92, R70, R80 ;  /* 0x000000465c50723c */ /* 0x000ff00000041850 */
[C---:B--2---:R-:W-:Y:S08]  /*63b0*/  HMMA.16816.F32.BF16 R84, R96.reuse, R78, R84 ;  /* 0x0000004e6054723c */ /* 0x044ff00000041854 */
[C---:B------:R-:W-:Y:S08]  /*63c0*/  HMMA.16816.F32.BF16 R88, R96.reuse, R74, R88 ;  /* 0x0000004a6058723c */ /* 0x040ff00000041858 */
[C---:B------:R-:W-:Y:S01]  /*63d0*/  HMMA.16816.F32.BF16 R100, R96.reuse, R66, R100 ;  /* 0x000000426064723c */ /* 0x040fe20000041864 */
[----:B------:R-:W-:Y:S07]  /*63e0*/  LDSM.16.M88.4 R64, [R152+0x6800] ;  /* 0x006800009840783b */ /* 0x000fee0000000200 */
[----:B------:R-:W-:Y:S01]  /*63f0*/  HMMA.16816.F32.BF16 R104, R96, R70, R104 ;  /* 0x000000466068723c */ /* 0x000fe20000041868 */
[----:B------:R-:W1:Y:S07]  /*6400*/  LDSM.16.M88.4 R68, [R152+0x6000] ;  /* 0x006000009844783b */ /* 0x000e6e0000000200 */
[C---:B0-----:R-:W-:Y:S08]  /*6410*/  HMMA.16816.F32.BF16 R132, R108.reuse, R112, R132 ;  /* 0x000000706c84723c */ /* 0x041ff00000041884 */
[C---:B---3--:R-:W-:Y:S08]  /*6420*/  HMMA.16816.F32.BF16 R140, R108.reuse, R116, R140 ;  /* 0x000000746c8c723c */ /* 0x048ff0000004188c */
[C---:B----4-:R-:W-:Y:S08]  /*6430*/  HMMA.16816.F32.BF16 R136, R108.reuse, R120, R136 ;  /* 0x000000786c88723c */ /* 0x050ff00000041888 */
[----:B------:R-:W-:Y:S08]  /*6440*/  HMMA.16816.F32.BF16 R80, R108, R124, R80 ;  /* 0x0000007c6c50723c */ /* 0x000ff00000041850 */
[C---:B------:R-:W-:Y:S08]  /*6450*/  HMMA.16816.F32.BF16 R72, R128.reuse, R112, R84 ;  /* 0x000000708048723c */ /* 0x040ff00000041854 */
[C---:B------:R-:W-:Y:S08]  /*6460*/  HMMA.16816.F32.BF16 R76, R128.reuse, R116, R88 ;  /* 0x00000074804c723c */ /* 0x040ff00000041858 */
[C---:B------:R-:W-:Y:S08]  /*6470*/  HMMA.16816.F32.BF16 R100, R128.reuse, R120, R100 ;  /* 0x000000788064723c */ /* 0x040ff00000041864 */
[----:B------:R-:W-:Y:S01]  /*6480*/  HMMA.16816.F32.BF16 R104, R128, R124, R104 ;  /* 0x0000007c8068723c */ /* 0x000fe20000041868 */
[----:B------:R-:W-:-:S04]  /*6490*/  IADD3 R18, R18, 0x40, RZ ;  /* 0x0000004012127810 */ /* 0x000fc80007ffe0ff */
[----:B------:R-:W-:-:S03]  /*64a0*/  ISETP.GE.AND P1, PT, R18, c[0x0][0x1d0], PT ;  /* 0x0000740012007a0c */ /* 0x000fc60003f26270 */
[----:B-1----:R-:W-:Y:S01]  /*64b0*/  HMMA.16816.F32.BF16 R92, R68, R114, R132 ;  /* 0x00000072445c723c */ /* 0x002fe20000041884 */
[----:B------:R-:W-:-:S07]  /*64c0*/  FFMA R8, R20, R8, R151 ;  /* 0x0000000814087223 */ /* 0x000fce0000000097 */
[----:B------:R-:W-:Y:S01]  /*64d0*/  HMMA.16816.F32.BF16 R88, R68, R118, R140 ;  /* 0x000000764458723c */ /* 0x000fe2000004188c */
[----:B------:R-:W-:-:S07]  /*64e0*/  FFMA R7, R21, R7, R150 ;  /* 0x0000000715077223 */ /* 0x000fce0000000096 */
[C---:B------:R-:W-:Y:S08]  /*64f0*/  HMMA.16816.F32.BF16 R84, R68.reuse, R122, R136 ;  /* 0x0000007a4454723c */ /* 0x040ff00000041888 */
[----:B------:R-:W-:Y:S01]  /*6500*/  HMMA.16816.F32.BF16 R80, R68, R126, R80 ;  /* 0x0000007e4450723c */ /* 0x000fe20000041850 */
[----:B------:R-:W-:-:S07]  /*6510*/  FFMA R6, R144, R6, R145 ;  /* 0x0000000690067223 */ /* 0x000fce0000000091 */
[----:B------:R-:W-:Y:S01]  /*6520*/  HMMA.16816.F32.BF16 R112, R64, R114, R72 ;  /* 0x000000724070723c */ /* 0x000fe20000041848 */
[----:B------:R-:W-:-:S07]  /*6530*/  MOV R20, R11 ;  /* 0x0000000b00147202 */ /* 0x000fce0000000f00 */
[----:B------:R-:W-:Y:S01]  /*6540*/  HMMA.16816.F32.BF16 R116, R64, R118, R76 ;  /* 0x000000764074723c */ /* 0x000fe2000004184c */
[----:B------:R-:W-:-:S07]  /*6550*/  MOV R21, R9 ;  /* 0x0000000900157202 */ /* 0x000fce0000000f00 */
[C---:B------:R-:W-:Y:S08]  /*6560*/  HMMA.16816.F32.BF16 R120, R64.reuse, R122, R100 ;  /* 0x0000007a4078723c */ /* 0x040ff00000041864 */
[----:B------:R-:W-:Y:S01]  /*6570*/  HMMA.16816.F32.BF16 R124, R64, R126, R104 ;  /* 0x0000007e407c723c */ /* 0x000fe20000041868 */
[----:B------:R-:W-:-:S06]  /*6580*/  IMAD.MOV.U32 R100, RZ, RZ, R10 ;  /* 0x000000ffff647224 */ /* 0x000fcc00078e000a */
[----:B------:R-:W-:-:S05]  /*6590*/  MOV R64, 0x40 ;  /* 0x0000004000407802 */ /* 0x000fca0000000f00 */
[C---:B------:R-:W-:Y:S02]  /*65a0*/  IMAD R17, R64.reuse, c[0x0][0x1b4], R17 ;  /* 0x00006d0040117a24 */ /* 0x040fe400078e0211 */
[----:B------:R-:W-:Y:S02]  /*65b0*/  IMAD R16, R64, c[0x0][0x1a4], R16 ;  /* 0x0000690040107a24 */ /* 0x000fe400078e0210 */
[----:B------:R-:W-:Y:S01]  /*65c0*/  IMAD.MOV.U32 R64, RZ, RZ, R12 ;  /* 0x000000ffff407224 */ /* 0x000fe200078e000c */
[----:B------:R-:W-:Y:S01]  /*65d0*/  @P1 CALL.REL.NOINC `(.L_x_0) ;  /* 0x0000001000001944 */ /* 0x000fe20003c00000 */
[----:B------:R-:W-:Y:S05]  /*65e0*/  BRA `(.L_x_1) ;  /* 0xffffccd000007947 */ /* 0x000fea000383ffff */
.L_x_0:
[----:B------:R-:W0:Y:S01]  /*65f0*/  S2R R66, SR_TID.X ;  /* 0x0000000000427919 */ /* 0x000e220000002100 */
[----:B------:R-:W-:Y:S01]  /*6600*/  IMAD.MOV.U32 R79, RZ, RZ, c[0x0][0x1c8] ;  /* 0x00007200ff4f7624 */ /* 0x000fe200078e00ff */
[----:B------:R-:W-:Y:S01]  /*6610*/  MOV R106, R13 ;  /* 0x0000000d006a7202 */ /* 0x000fe20000000f00 */
[----:B------:R-:W-:Y:S01]  /*6620*/  IMAD.MOV.U32 R104, RZ, RZ, R8 ;  /* 0x000000ffff687224 */ /* 0x000fe200078e0008 */
[----:B------:R-:W1:Y:S01]  /*6630*/  S2R R67, SR_TID.X ;  /* 0x0000000000437919 */ /* 0x000e620000002100 */
[----:B------:R-:W-:Y:S01]  /*6640*/  MOV R147, R92 ;  /* 0x0000005c00937202 */ /* 0x000fe20000000f00 */
[----:B------:R-:W-:Y:S01]  /*6650*/  IMAD.MOV.U32 R92, RZ, RZ, R7 ;  /* 0x000000ffff5c7224 */ /* 0x000fe200078e0007 */
[----:B------:R-:W-:Y:S01]  /*6660*/  MOV R135, R90 ;  /* 0x0000005a00877202 */ /* 0x000fe20000000f00 */
[----:B------:R-:W2:Y:S01]  /*6670*/  S2R R128, SR_CTAID.X ;  /* 0x0000000000807919 */ /* 0x000ea20000002500 */
[----:B------:R-:W-:Y:S01]  /*6680*/  FMUL R13, R106, 8388608 ;  /* 0x4b0000006a0d7820 */ /* 0x000fe20000400000 */
[----:B------:R-:W-:Y:S01]  /*6690*/  MOV R101, R83 ;  /* 0x0000005300657202 */ /* 0x000fe20000000f00 */
[----:B------:R-:W-:Y:S01]  /*66a0*/  IMAD.MOV.U32 R105, RZ, RZ, R81 ;  /* 0x000000ffff697224 */ /* 0x000fe200078e0051 */
[----:B------:R-:W3:Y:S01]  /*66b0*/  S2R R132, SR_CTAID.Y ;  /* 0x0000000000847919 */ /* 0x000ee20000002600 */
[----:B------:R-:W-:Y:S01]  /*66c0*/  IMAD.MOV.U32 R90, RZ, RZ, R6 ;  /* 0x000000ffff5a7224 */ /* 0x000fe200078e0006 */
[----:B------:R-:W-:Y:S01]  /*66d0*/  MOV R139, R88 ;  /* 0x00000058008b7202 */ /* 0x000fe20000000f00 */
[----:B------:R-:W-:Y:S01]  /*66e0*/  IMAD.MOV.U32 R131, RZ, RZ, R84 ;  /* 0x000000ffff837224 */ /* 0x000fe200078e0054 */
[----:B------:R-:W-:Y:S01]  /*66f0*/  MOV R107, R80 ;  /* 0x00000050006b7202 */ /* 0x000fe20000000f00 */
[----:B------:R-:W-:Y:S01]  /*6700*/  IMAD.MOV.U32 R111, RZ, RZ, R86 ;  /* 0x000000ffff6f7224 */ /* 0x000fe200078e0056 */
[----:B------:R-:W-:Y:S01]  /*6710*/  FSETP.GEU.AND P5, PT, R90, 1.175494350822287508e-38, PT ;  /* 0x008000005a00780b */ /* 0x000fe20003fae000 */
[----:B------:R-:W-:Y:S01]  /*6720*/  IMAD.MOV.U32 R145, RZ, RZ, R93 ;  /* 0x000000ffff917224 */ /* 0x000fe200078e005d */
[----:B------:R-:W-:Y:S01]  /*6730*/  MOV R129, R85 ;  /* 0x0000005500817202 */ /* 0x000fe20000000f00 */
[----:B------:R-:W-:Y:S01]  /*6740*/  IMAD.MOV.U32 R141, RZ, RZ, R95 ;  /* 0x000000ffff8d7224 */ /* 0x000fe200078e005f */
[----:B------:R-:W-:Y:S01]  /*6750*/  MOV R103, R82 ;  /* 0x0000005200677202 */ /* 0x000fe20000000f00 */
[----:B------:R-:W-:Y:S01]  /*6760*/  IMAD.MOV.U32 R133, RZ, RZ, R91 ;  /* 0x000000ffff857224 */ /* 0x000fe200078e005b */
[----:B0-----:R-:W-:Y:S01]  /*6770*/  SHF.R.U32.HI R65, RZ, 0x5, R66 ;  /* 0x00000005ff417819 */ /* 0x001fe20000011642 */
[C---:B------:R-:W-:Y:S01]  /*6780*/  IMAD.SHL.U32 R14, R66.reuse, 0x10, RZ ;  /* 0x00000010420e7824 */ /* 0x040fe200078e00ff */
[C---:B------:R-:W-:Y:S01]  /*6790*/  SHF.L.U32 R0, R66.reuse, 0x2, RZ ;  /* 0x0000000242007819 */ /* 0x040fe200000006ff */
[----:B------:R-:W-:Y:S01]  /*67a0*/  IMAD.SHL.U32 R3, R66, 0x40, RZ ;  /* 0x0000004042037824 */ /* 0x000fe200078e00ff */
[----:B------:R-:W-:Y:S01]  /*67b0*/  SGXT.U32 R65, R65, 0x2 ;  /* 0x000000024141781a */ /* 0x000fe20000000000 */
[----:B------:R-:W-:Y:S01]  /*67c0*/  IMAD.MOV.U32 R137, RZ, RZ, R89 ;  /* 0x000000ffff897224 */ /* 0x000fe200078e0059 */
[----:B------:R-:W-:Y:S01]  /*67d0*/  LOP3.LUT R2, R0, 0x38, RZ, 0xc0, !PT ;  /* 0x0000003800027812 */ /* 0x000fe200078ec0ff */
[----:B------:R-:W-:Y:S01]  /*67e0*/  BAR.SYNC.DEFER_BLOCKING 0x0 ;  /* 0x0000000000007b1d */ /* 0x000fe20000010000 */
[----:B-1----:R-:W-:Y:S01]  /*67f0*/  LOP3.LUT R68, R67, 0x60, RZ, 0xc0, !PT ;  /* 0x0000006043447812 */ /* 0x002fe200078ec0ff */
[----:B------:R-:W-:Y:S01]  /*6800*/  IMAD R65, R65, c[0x0][0x1c8], RZ ;  /* 0x0000720041417a24 */ /* 0x000fe200078e02ff */
[----:B------:R-:W-:-:S02]  /*6810*/  LOP3.LUT R69, R67, 0x7f, RZ, 0xc0, !PT ;  /* 0x0000007f43457812 */ /* 0x000fc400078ec0ff */
[----:B------:R-:W-:Y:S01]  /*6820*/  SHF.L.U32 R67, R67, 0x3, RZ ;  /* 0x0000000343437819 */ /* 0x000fe200000006ff */
[----:B------:R-:W-:Y:S01]  /*6830*/  IMAD R76, R68, 0x10, R2 ;  /* 0x00000010444c7824 */ /* 0x000fe200078e0202 */
[C---:B------:R-:W-:Y:S02]  /*6840*/  LEA R16, R79.reuse, R65, 0x2 ;  /* 0x000000414f107211 */ /* 0x040fe400078e10ff */
[----:B------:R-:W-:Y:S02]  /*6850*/  SHF.R.S32.HI R4, RZ, 0x4, R66 ;  /* 0x00000004ff047819 */ /* 0x000fe40000011442 */
[----:B------:R-:W-:Y:S01]  /*6860*/  LOP3.LUT R130, R66, 0x1f, RZ, 0xc0, !PT ;  /* 0x0000001f42827812 */ /* 0x000fe200078ec0ff */
[----:B------:R-:W-:Y:S01]  /*6870*/  IMAD R17, R79, 0x4, R16 ;  /* 0x000000044f117824 */ /* 0x000fe200078e0210 */
[----:B------:R-:W-:Y:S02]  /*6880*/  SHF.R.U32.HI R15, RZ, 0x1, R66 ;  /* 0x00000001ff0f7819 */ /* 0x000fe40000011642 */
[----:B------:R-:W-:Y:S01]  /*6890*/  LOP3.LUT R2, R67, 0x180, RZ, 0xc0, !PT ;  /* 0x0000018043027812 */ /* 0x000fe200078ec0ff */
[----:B------:R-:W-:Y:S01]  /*68a0*/  IMAD R18, R79, 0x4, R17 ;  /* 0x000000044f127824 */ /* 0x000fe200078e0211 */
[----:B------:R-:W-:Y:S01]  /*68b0*/  SGXT R4, R4, 0x1 ;  /* 0x000000010404781a */ /* 0x000fe20000000200 */
[----:B--2---:R-:W-:Y:S01]  /*68c0*/  IMAD R128, R128, 0x20, R130 ;  /* 0x0000002080807824 */ /* 0x004fe200078e0282 */
[----:B------:R-:W-:-:S02]  /*68d0*/  SHF.L.U32 R5, R66, 0x9, RZ ;  /* 0x0000000942057819 */ /* 0x000fc400000006ff */
[C---:B------:R-:W-:Y:S02]  /*68e0*/  LEA R19, R79.reuse, R18, 0x2 ;  /* 0x000000124f137211 */ /* 0x040fe400078e10ff */
[----:B------:R-:W-:Y:S02]  /*68f0*/  LOP3.LUT R74, R14, 0x70, RZ, 0xc0, !PT ;  /* 0x000000700e4a7812 */ /* 0x000fe400078ec0ff */
[----:B------:R-:W-:Y:S02]  /*6900*/  LEA R20, R79, R19, 0x2 ;  /* 0x000000134f147211 */ /* 0x000fe400078e10ff */
[----:B------:R-:W-:Y:S02]  /*6910*/  LOP3.LUT R15, R15, 0xc, RZ, 0xc0, !PT ;  /* 0x0000000c0f0f7812 */ /* 0x000fe400078ec0ff */
[----:B------:R-:W-:Y:S01]  /*6920*/  LOP3.LUT R28, R2, 0x48, R66, 0xf8, !PT ;  /* 0x00000048021c7812 */ /* 0x000fe200078ef842 */
[C---:B------:R-:W-:Y:S01]  /*6930*/  IMAD R21, R79.reuse, 0x4, R20 ;  /* 0x000000044f157824 */ /* 0x040fe200078e0214 */
[----:B------:R-:W-:Y:S01]  /*6940*/  LOP3.LUT R14, R4, 0x840, RZ, 0xc0, !PT ;  /* 0x00000840040e7812 */ /* 0x000fe200078ec0ff */
[----:B---3--:R-:W-:Y:S01]  /*6950*/  IMAD R2, R132, c[0x0][0x1c0], RZ ;  /* 0x0000700084027a24 */ /* 0x008fe200078e02ff */
[----:B------:R-:W-:Y:S01]  /*6960*/  LOP3.LUT R75, R74, 0x1800, R5, 0xf8, !PT ;  /* 0x000018004a4b7812 */ /* 0x000fe200078ef805 */
[----:B------:R-:W-:Y:S01]  /*6970*/  IMAD R4, R128, c[0x0][0x1c4], RZ ;  /* 0x0000710080047a24 */ /* 0x000fe200078e02ff */
[----:B------:R-:W-:-:S02]  /*6980*/  LEA R22, R79, R21, 0x2 ;  /* 0x000000154f167211 */ /* 0x000fc400078e10ff */
[----:B------:R-:W-:Y:S01]  /*6990*/  IADD3 R74, R74, R15, RZ ;  /* 0x0000000f4a4a7210 */ /* 0x000fe20007ffe0ff */
[----:B------:R-:W-:Y:S01]  /*69a0*/  IMAD.HI R5, R4, 0x2, RZ ;  /* 0x0000000204057827 */ /* 0x000fe200078e02ff */
[----:B------:R-:W-:Y:S02]  /*69b0*/  LEA R23, R79, R22, 0x2 ;  /* 0x000000164f177211 */ /* 0x000fe400078e10ff */
[----:B------:R-:W-:Y:S01]  /*69c0*/  LOP3.LUT R15, R14, 0x40, R3, 0x78, !PT ;  /* 0x000000400e0f7812 */ /* 0x000fe200078e7803 */
[----:B------:R-:W-:Y:S01]  /*69d0*/  IMAD.SHL.U32 R3, R2, 0x2, RZ ;  /* 0x0000000202037824 */ /* 0x000fe200078e00ff */
[----:B------:R-:W-:Y:S01]  /*69e0*/  LOP3.LUT R75, R75, R28, RZ, 0x3c, !PT ;  /* 0x0000001c4b4b7212 */ /* 0x000fe200078e3cff */
[----:B------:R-:W-:Y:S01]  /*69f0*/  IMAD R24, R79, 0x4, R23 ;  /* 0x000000044f187824 */ /* 0x000fe200078e0217 */
[----:B------:R-:W-:Y:S01]  /*6a00*/  ISETP.GE.U32.AND P0, PT, R69, 0x20, PT ;  /* 0x000000204500780c */ /* 0x000fe20003f06070 */
[----:B------:R-:W-:Y:S01]  /*6a10*/  IMAD.SHL.U32 R14, R4, 0x2, RZ ;  /* 0x00000002040e7824 */ /* 0x000fe200078e00ff */
[----:B------:R-:W-:Y:S01]  /*6a20*/  MOV R109, R87 ;  /* 0x00000057006d7202 */ /* 0x000fe20000000f00 */
[----:B------:R-:W-:Y:S01]  /*6a30*/  IMAD.HI R2, R2, 0x2, RZ ;  /* 0x0000000202027827 */ /* 0x000fe200078e02ff */
[----:B------:R-:W-:-:S02]  /*6a40*/  LEA R25, R79, R24, 0x2 ;  /* 0x000000184f197211 */ /* 0x000fc400078e10ff */
[----:B------:R-:W-:Y:S01]  /*6a50*/  IADD3 R96, P1, P2, R14, c[0x0][0x178], R3 ;  /* 0x00005e000e607a10 */ /* 0x000fe20007a3e003 */
[----:B------:R-:W-:Y:S01]  /*6a60*/  IMAD.IADD R76, R76, 0x1, R15 ;  /* 0x000000014c4c7824 */ /* 0x000fe200078e020f */
[----:B------:R-:W-:Y:S02]  /*6a70*/  LEA R26, R79, R25, 0x2 ;  /* 0x000000194f1a7211 */ /* 0x000fe400078e10ff */
[----:B------:R-:W-:Y:S02]  /*6a80*/  IADD3.X R98, R5, c[0x0][0x17c], R2, P1, P2 ;  /* 0x00005f0005627a10 */ /* 0x000fe40000fe4402 */
[----:B------:R-:W-:Y:S02]  /*6a90*/  LEA R27, R79, R26, 0x2 ;  /* 0x0000001a4f1b7211 */ /* 0x000fe400078e10ff */
[CC--:B------:R-:W-:Y:S02]  /*6aa0*/  LEA R4, P2, R16.reuse, R96.reuse, 0x1 ;  /* 0x0000006010047211 */ /* 0x0c0fe400078408ff */
[----:B------:R-:W-:Y:S01]  /*6ab0*/  LEA R14, P1, R65, R96, 0x1 ;  /* 0x00000060410e7211 */ /* 0x000fe200078208ff */
[----:B------:R-:W-:Y:S01]  /*6ac0*/  IMAD R28, R79, 0x4, R27 ;  /* 0x000000044f1c7824 */ /* 0x000fe200078e021b */
[----:B------:R-:W-:-:S02]  /*6ad0*/  LEA.HI.X.SX32 R5, R16, R98, 0x1, P2 ;  /* 0x0000006210057211 */ /* 0x000fc400010f0eff */
[----:B------:R-:W-:Y:S02]  /*6ae0*/  LEA R2, P3, R17, R96, 0x1 ;  /* 0x0000006011027211 */ /* 0x000fe400078608ff */
[----:B------:R-:W-:Y:S02]  /*6af0*/  LEA R29, R79, R28, 0x2 ;  /* 0x0000001c4f1d7211 */ /* 0x000fe400078e10ff */
[-C--:B------:R-:W-:Y:S02]  /*6b00*/  LEA.HI.X.SX32 R15, R65, R98.reuse, 0x1, P1 ;  /* 0x00000062410f7211 */ /* 0x080fe400008f0eff */
[----:B------:R-:W-:Y:S01]  /*6b10*/  LEA.HI.X.SX32 R3, R17, R98, 0x1, P3 ;  /* 0x0000006211037211 */ /* 0x000fe200018f0eff */
[----:B------:R-:W-:Y:S01]  /*6b20*/  IMAD R16, R79, 0x4, R29 ;  /* 0x000000044f107824 */ /* 0x000fe200078e021d */
[-C--:B------:R-:W-:Y:S02]  /*6b30*/  LEA R72, P1, R18, R96.reuse, 0x1 ;  /* 0x0000006012487211 */ /* 0x080fe400078208ff */
[----:B------:R-:W-:-:S02]  /*6b40*/  LEA R68, P2, R20, R96, 0x1 ;  /* 0x0000006014447211 */ /* 0x000fc400078408ff */
[----:B------:R-:W-:Y:S02]  /*6b50*/  LEA R17, R79, R16, 0x2 ;  /* 0x000000104f117211 */ /* 0x000fe400078e10ff */
[----:B------:R-:W-:Y:S02]  /*6b60*/  LEA.HI.X.SX32 R73, R18, R98, 0x1, P1 ;  /* 0x0000006212497211 */ /* 0x000fe400008f0eff */
[----:B------:R-:W-:Y:S01]  /*6b70*/  LEA R70, P1, R19, R96, 0x1 ;  /* 0x0000006013467211 */ /* 0x000fe200078208ff */
[----:B------:R-:W-:Y:S01]  /*6b80*/  IMAD R18, R79, 0x4, R17 ;  /* 0x000000044f127824 */ /* 0x000fe200078e0211 */
[-C--:B------:R-:W-:Y:S02]  /*6b90*/  LEA.HI.X.SX32 R69, R20, R98.reuse, 0x1, P2 ;  /* 0x0000006214457211 */ /* 0x080fe400010f0eff */
[----:B------:R-:W-:Y:S02]  /*6ba0*/  LEA.HI.X.SX32 R71, R19, R98, 0x1, P1 ;  /* 0x0000006213477211 */ /* 0x000fe400008f0eff */
[----:B------:R-:W-:-:S02]  /*6bb0*/  LEA R19, R79, R18, 0x2 ;  /* 0x000000124f137211 */ /* 0x000fc400078e10ff */
[-C--:B------:R-:W-:Y:S02]  /*6bc0*/  LEA R66, P3, R21, R96.reuse, 0x1 ;  /* 0x0000006015427211 */ /* 0x080fe400078608ff */
[----:B------:R-:W-:Y:S01]  /*6bd0*/  LEA R64, P1, R22, R96, 0x1 ;  /* 0x0000006016407211 */ /* 0x000fe200078208ff */
[----:B------:R-:W-:Y:S01]  /*6be0*/  IMAD R20, R79, 0x4, R19 ;  /* 0x000000044f147824 */ /* 0x000fe200078e0213 */
[----:B------:R-:W-:Y:S02]  /*6bf0*/  LEA.HI.X.SX32 R67, R21, R98, 0x1, P3 ;  /* 0x0000006215437211 */ /* 0x000fe400018f0eff */
[----:B------:R-:W-:Y:S02]  /*6c00*/  LEA R60, P3, R24, R96, 0x1 ;  /* 0x00000060183c7211 */ /* 0x000fe400078608ff */
[----:B------:R-:W-:Y:S02]  /*6c10*/  LEA R21, R79, R20, 0x2 ;  /* 0x000000144f157211 */ /* 0x000fe400078e10ff */
[----:B------:R-:W-:-:S02]  /*6c20*/  LEA.HI.X.SX32 R65, R22, R98, 0x1, P1 ;  /* 0x0000006216417211 */ /* 0x000fc400008f0eff */
[----:B------:R-:W-:Y:S01]  /*6c30*/  LEA.HI.X.SX32 R61, R24, R98, 0x1, P3 ;  /* 0x00000062183d7211 */ /* 0x000fe200018f0eff */
[----:B------:R-:W-:Y:S01]  /*6c40*/  IMAD R22, R79, 0x4, R21 ;  /* 0x000000044f167824 */ /* 0x000fe200078e0215 */
[-C--:B------:R-:W-:Y:S02]  /*6c50*/  LEA R62, P2, R23, R96.reuse, 0x1 ;  /* 0x00000060173e7211 */ /* 0x080fe400078408ff */
[----:B------:R-:W-:Y:S02]  /*6c60*/  LEA R54, P3, R27, R96, 0x1 ;  /* 0x000000601b367211 */ /* 0x000fe400078608ff */
[-C--:B------:R-:W-:Y:S02]  /*6c70*/  LEA.HI.X.SX32 R63, R23, R98.reuse, 0x1, P2 ;  /* 0x00000062173f7211 */ /* 0x080fe400010f0eff */
[----:B------:R-:W-:Y:S02]  /*6c80*/  LEA.HI.X.SX32 R55, R27, R98, 0x1, P3 ;  /* 0x000000621b377211 */ /* 0x000fe400018f0eff */
[----:B------:R-:W-:-:S02]  /*6c90*/  LEA R58, P1, R25, R96, 0x1 ;  /* 0x00000060193a7211 */ /* 0x000fc400078208ff */
[C---:B------:R-:W-:Y:S02]  /*6ca0*/  LEA R50, P3, R16.reuse, R96, 0x1 ;  /* 0x0000006010327211 */ /* 0x040fe400078608ff */
[----:B------:R-:W-:Y:S02]  /*6cb0*/  LEA R23, R79, R22, 0x2 ;  /* 0x000000164f177211 */ /* 0x000fe400078e10ff */
[-C--:B------:R-:W-:Y:S02]  /*6cc0*/  LEA.HI.X.SX32 R59, R25, R98.reuse, 0x1, P1 ;  /* 0x00000062193b7211 */ /* 0x080fe400008f0eff */
[----:B------:R-:W-:Y:S01]  /*6cd0*/  LEA.HI.X.SX32 R51, R16, R98, 0x1, P3 ;  /* 0x0000006210337211 */ /* 0x000fe200018f0eff */
[----:B------:R-:W-:Y:S01]  /*6ce0*/  IMAD R16, R79, 0x4, R23 ;  /* 0x000000044f107824 */ /* 0x000fe200078e0217 */
[-C--:B------:R-:W-:Y:S02]  /*6cf0*/  LEA R48, P1, R28, R96.reuse, 0x1 ;  /* 0x000000601c307211 */ /* 0x080fe400078208ff */
[----:B------:R-:W-:-:S02]  /*6d00*/  LEA R56, P2, R26, R96, 0x1 ;  /* 0x000000601a387211 */ /* 0x000fc400078408ff */
[----:B------:R-:W-:Y:S02]  /*6d10*/  LEA.HI.X.SX32 R49, R28, R98, 0x1, P1 ;  /* 0x000000621c317211 */ /* 0x000fe400008f0eff */
[----:B------:R-:W-:Y:S02]  /*6d20*/  LEA R44, P1, R17, R96, 0x1 ;  /* 0x00000060112c7211 */ /* 0x000fe400078208ff */
[----:B------:R-:W-:Y:S02]  /*6d30*/  LEA R24, R79, R16, 0x2 ;  /* 0x000000104f187211 */ /* 0x000fe400078e10ff */
[-C--:B------:R-:W-:Y:S02]  /*6d40*/  LEA.HI.X.SX32 R57, R26, R98.reuse, 0x1, P2 ;  /* 0x000000621a397211 */ /* 0x080fe400010f0eff */
[----:B------:R-:W-:Y:S01]  /*6d50*/  LEA.HI.X.SX32 R45, R17, R98, 0x1, P1 ;  /* 0x00000062112d7211 */ /* 0x000fe200008f0eff */
[----:B------:R-:W-:Y:S01]  /*6d60*/  IMAD R17, R79, 0x4, R24 ;  /* 0x000000044f117824 */ /* 0x000fe200078e0218 */
[----:B------:R-:W-:-:S02]  /*6d70*/  LEA R52, P2, R29, R96, 0x1 ;  /* 0x000000601d347211 */ /* 0x000fc400078408ff */
[----:B------:R-:W-:Y:S02]  /*6d80*/  LEA R32, P1, R20, R96, 0x1 ;  /* 0x0000006014207211 */ /* 0x000fe400078208ff */
[----:B------:R-:W-:Y:S02]  /*6d90*/  LEA.HI.X.SX32 R53, R29, R98, 0x1, P2 ;  /* 0x000000621d357211 */ /* 0x000fe400010f0eff */
[C---:B------:R-:W-:Y:S02]  /*6da0*/  LEA R40, P2, R18.reuse, R96, 0x1 ;  /* 0x0000006012287211 */ /* 0x040fe400078408ff */
[C---:B------:R-:W-:Y:S02]  /*6db0*/  LEA R25, R79.reuse, R17, 0x2 ;  /* 0x000000114f197211 */ /* 0x040fe400078e10ff */
[-C--:B------:R-:W-:Y:S02]  /*6dc0*/  LEA.HI.X.SX32 R41, R18, R98.reuse, 0x1, P2 ;  /* 0x0000006212297211 */ /* 0x080fe400010f0eff */
[----:B------:R-:W-:Y:S01]  /*6dd0*/  LEA.HI.X.SX32 R33, R20, R98, 0x1, P1 ;  /* 0x0000006214217211 */ /* 0x000fe200008f0eff */
[----:B------:R-:W-:Y:S01]  /*6de0*/  IMAD R20, R79, 0x4, R25 ;  /* 0x000000044f147824 */ /* 0x000fe200078e0219 */
[----:B------:R-:W-:-:S02]  /*6df0*/  LEA R36, P3, R19, R96, 0x1 ;  /* 0x0000006013247211 */ /* 0x000fc400078608ff */
[----:B------:R-:W-:Y:S02]  /*6e00*/  LEA R28, P2, R21, R96, 0x1 ;  /* 0x00000060151c7211 */ /* 0x000fe400078408ff */
[-C--:B------:R-:W-:Y:S02]  /*6e10*/  LEA.HI.X.SX32 R37, R19, R98.reuse, 0x1, P3 ;  /* 0x0000006213257211 */ /* 0x080fe400018f0eff */
[----:B------:R-:W-:Y:S02]  /*6e20*/  LEA.HI.X.SX32 R29, R21, R98, 0x1, P2 ;  /* 0x00000062151d7211 */ /* 0x000fe400010f0eff */
[-C--:B------:R-:W-:Y:S02]  /*6e30*/  LEA R26, P3, R22, R96.reuse, 0x1 ;  /* 0x00000060161a7211 */ /* 0x080fe400078608ff */
[----:B------:R-:W-:Y:S02]  /*6e40*/  LEA R18, P2, R16, R96, 0x1 ;  /* 0x0000006010127211 */ /* 0x000fe400078408ff */
[----:B------:R-:W-:-:S02]  /*6e50*/  LEA R21, R79, R20, 0x2 ;  /* 0x000000144f157211 */ /* 0x000fc400078e10ff */
[-C--:B------:R-:W-:Y:S02]  /*6e60*/  LEA.HI.X.SX32 R27, R22, R98.reuse, 0x1, P3 ;  /* 0x00000062161b7211 */ /* 0x080fe400018f0eff */
[----:B------:R-:W-:Y:S01]  /*6e70*/  LEA.HI.X.SX32 R19, R16, R98, 0x1, P2 ;  /* 0x0000006210137211 */ /* 0x000fe200010f0eff */
[----:B------:R-:W-:Y:S01]  /*6e80*/  IMAD R77, R79, 0x4, R21 ;  /* 0x000000044f4d7824 */ /* 0x000fe200078e0215 */
[CC--:B------:R-:W-:Y:S02]  /*6e90*/  LEA R46, P3, R24.reuse, R96.reuse, 0x1 ;  /* 0x00000060182e7211 */ /* 0x0c0fe400078608ff */
[-C--:B------:R-:W-:Y:S02]  /*6ea0*/  LEA R38, P2, R25, R96.reuse, 0x1 ;  /* 0x0000006019267211 */ /* 0x080fe400078408ff */
[----:B------:R-:W-:Y:S02]  /*6eb0*/  LEA R22, P1, R23, R96, 0x1 ;  /* 0x0000006017167211 */ /* 0x000fe400078208ff */
[----:B------:R-:W-:-:S02]  /*6ec0*/  LEA.HI.X.SX32 R47, R24, R98, 0x1, P3 ;  /* 0x00000062182f7211 */ /* 0x000fc400018f0eff */
[----:B------:R-:W-:Y:S02]  /*6ed0*/  LEA.HI.X.SX32 R39, R25, R98, 0x1, P2 ;  /* 0x0000006219277211 */ /* 0x000fe400010f0eff */
[CC--:B------:R-:W-:Y:S02]  /*6ee0*/  LEA R34, P3, R20.reuse, R96.reuse, 0x1 ;  /* 0x0000006014227211 */ /* 0x0c0fe400078608ff */
[----:B------:R-:W-:Y:S02]  /*6ef0*/  LEA R24, P2, R77, R96, 0x1 ;  /* 0x000000604d187211 */ /* 0x000fe400078408ff */
[----:B------:R-:W-:Y:S02]  /*6f00*/  LEA R78, R79, R77, 0x2 ;  /* 0x0000004d4f4e7211 */ /* 0x000fe400078e10ff */
[----:B------:R-:W-:Y:S02]  /*6f10*/  LEA.HI.X.SX32 R23, R23, R98, 0x1, P1 ;  /* 0x0000006217177211 */ /* 0x000fe400008f0eff */
[----:B------:R-:W-:Y:S01]  /*6f20*/  LEA R42, P1, R17, R96, 0x1 ;  /* 0x00000060112a7211 */ /* 0x000fe200078208ff */
[----:B------:R-:W-:Y:S01]  /*6f30*/  IMAD R79, R79, 0x4, R78 ;  /* 0x000000044f4f7824 */ /* 0x000fe200078e024e */
[----:B------:R-:W-:-:S02]  /*6f40*/  LEA.HI.X.SX32 R35, R20, R98, 0x1, P3 ;  /* 0x0000006214237211 */ /* 0x000fc400018f0eff */
[----:B------:R-:W-:Y:S01]  /*6f50*/  LEA.HI.X.SX32 R25, R77, R98, 0x1, P2 ;  /* 0x000000624d197211 */ /* 0x000fe200010f0eff */
[----:B------:R-:W-:Y:S01]  /*6f60*/  FMUL R77, R104, 8388608 ;  /* 0x4b000000684d7820 */ /* 0x000fe20000400000 */
[----:B------:R-:W-:Y:S02]  /*6f70*/  LEA R16, P3, R78, R96, 0x1 ;  /* 0x000000604e107211 */ /* 0x000fe400078608ff */
[----:B------:R-:W-:Y:S02]  /*6f80*/  FSETP.GEU.AND P2, PT, R106, 1.175494350822287508e-38, PT ;  /* 0x008000006a00780b */ /* 0x000fe40003f4e000 */
[-C--:B------:R-:W-:Y:S02]  /*6f90*/  LEA.HI.X.SX32 R43, R17, R98.reuse, 0x1, P1 ;  /* 0x00000062112b7211 */ /* 0x080fe400008f0eff */
[----:B------:R-:W-:Y:S02]  /*6fa0*/  LEA.HI.X.SX32 R17, R78, R98, 0x1, P3 ;  /* 0x000000624e117211 */ /* 0x000fe400018f0eff */
[----:B------:R-:W-:-:S02]  /*6fb0*/  FSEL R8, R13, R106, !P2 ;  /* 0x0000006a0d087208 */ /* 0x000fc40005000000 */
[----:B------:R-:W-:Y:S02]  /*6fc0*/  FSETP.GEU.AND P3, PT, R104, 1.175494350822287508e-38, PT ;  /* 0x008000006800780b */ /* 0x000fe40003f6e000 */
[-C--:B------:R-:W-:Y:S02]  /*6fd0*/  LEA R30, P1, R21, R96.reuse, 0x1 ;  /* 0x00000060151e7211 */ /* 0x080fe400078208ff */
[----:B------:R-:W-:Y:S02]  /*6fe0*/  IADD3 R13, R8, -0x3f3504f3, RZ ;  /* 0xc0cafb0d080d7810 */ /* 0x000fe40007ffe0ff */
[----:B------:R-:W-:Y:S02]  /*6ff0*/  LEA R20, P4, R79, R96, 0x1 ;  /* 0x000000604f147211 */ /* 0x000fe400078808ff */
[----:B------:R-:W-:Y:S01]  /*7000*/  FSEL R7, R77, R104, !P3 ;  /* 0x000000684d077208 */ /* 0x000fe20005800000 */
[----:B------:R-:W-:Y:S01]  /*7010*/  FMUL R77, R92, 8388608 ;  /* 0x4b0000005c4d7820 */ /* 0x000fe20000400000 */
[----:B------:R-:W-:-:S02]  /*7020*/  LEA.HI.X.SX32 R31, R21, R98, 0x1, P1 ;  /* 0x00000062151f7211 */ /* 0x000fc400008f0eff */
[----:B------:R-:W-:Y:S02]  /*7030*/  LOP3.LUT R81, R13, 0xff800000, RZ, 0xc0, !PT ;  /* 0xff8000000d517812 */ /* 0x000fe400078ec0ff */
[----:B------:R-:W-:Y:S02]  /*7040*/  LEA.HI.X.SX32 R21, R79, R98, 0x1, P4 ;  /* 0x000000624f157211 */ /* 0x000fe400020f0eff */
[----:B------:R-:W-:Y:S01]  /*7050*/  IADD3 R13, R7, -0x3f3504f3, RZ ;  /* 0xc0cafb0d070d7810 */ /* 0x000fe20007ffe0ff */
[----:B------:R0:W1:Y:S01]  /*7060*/  I2F R78, R81 ;  /* 0x00000051004e7306 */ /* 0x0000620000201400 */
[----:B------:R-:W-:Y:S02]  /*7070*/  FSETP.GEU.AND P4, PT, R92, 1.175494350822287508e-38, PT ;  /* 0x008000005c00780b */ /* 0x000fe40003f8e000 */
[----:B------:R-:W-:Y:S01]  /*7080*/  LOP3.LUT R84, R13, 0xff800000, RZ, 0xc0, !PT ;  /* 0xff8000000d547812 */ /* 0x000fe200078ec0ff */
[----:B------:R-:W-:Y:S01]  /*7090*/  FMUL R13, R90, 8388608 ;  /* 0x4b0000005a0d7820 */ /* 0x000fe20000400000 */
[----:B------:R-:W-:-:S02]  /*70a0*/  FSEL R6, R77, R92, !P4 ;  /* 0x0000005c4d067208 */ /* 0x000fc40006000000 */
[----:B------:R-:W-:Y:S01]  /*70b0*/  FSETP.GT.AND P1, PT, |R90|, 8.50705917302346158658e+37, PT ;  /* 0x7e8000005a00780b */ /* 0x000fe20003f24200 */
[----:B------:R-:W2:Y:S01]  /*70c0*/  I2F R80, R84 ;  /* 0x0000005400507306 */ /* 0x000ea20000201400 */
[----:B------:R-:W-:Y:S01]  /*70d0*/  IADD3 R77, R6, -0x3f3504f3, RZ ;  /* 0xc0cafb0d064d7810 */ /* 0x000fe20007ffe0ff */
[----:B0-----:R-:W-:Y:S01]  /*70e0*/  IMAD.IADD R81, R8, 0x1, -R81 ;  /* 0x0000000108517824 */ /* 0x001fe200078e0a51 */
[----:B------:R-:W-:Y:S02]  /*70f0*/  FSEL R13, R13, R90, !P5 ;  /* 0x0000005a0d0d7208 */ /* 0x000fe40006800000 */
[----:B------:R-:W-:Y:S01]  /*7100*/  LOP3.LUT R83, R77, 0xff800000, RZ, 0xc0, !PT ;  /* 0xff8000004d537812 */ /* 0x000fe200078ec0ff */
[----:B------:R-:W-:Y:S01]  /*7110*/  FADD R81, R81, -1 ;  /* 0xbf80000051517421 */ /* 0x000fe20000000000 */
[----:B------:R-:W-:Y:S02]  /*7120*/  IADD3 R77, R13, -0x3f3504f3, RZ ;  /* 0xc0cafb0d0d4d7810 */ /* 0x000fe40007ffe0ff */
[----:B------:R-:W0:Y:S01]  /*7130*/  I2F R85, R83 ;  /* 0x0000005300557306 */ /* 0x000e220000201400 */
[----:B------:R-:W-:-:S02]  /*7140*/  FSEL R79, RZ, -23, P3 ;  /* 0xc1b80000ff4f7808 */ /* 0x000fc40001800000 */
[----:B------:R-:W-:Y:S01]  /*7150*/  LOP3.LUT R88, R77, 0xff800000, RZ, 0xc0, !PT ;  /* 0xff8000004d587812 */ /* 0x000fe200078ec0ff */
[----:B------:R-:W-:Y:S01]  /*7160*/  @P1 FMUL R127, R127, 0.25 ;  /* 0x3e8000007f7f1820 */ /* 0x000fe20000400000 */
[----:B------:R-:W-:Y:S01]  /*7170*/  FSEL R77, RZ, -23, P2 ;  /* 0xc1b80000ff4d7808 */ /* 0x000fe20001000000 */
[----:B------:R-:W-:Y:S01]  /*7180*/  @P1 FMUL R126, R126, 0.25 ;  /* 0x3e8000007e7e1820 */ /* 0x000fe20000400000 */
[C---:B------:R-:W-:Y:S01]  /*7190*/  FSETP.GEU.AND P2, PT, |R90|.reuse, 1.175494350822287508e-38, PT ;  /* 0x008000005a00780b */ /* 0x040fe20003f4e200 */
[----:B------:R-:W-:Y:S01]  /*71a0*/  @P1 FMUL R90, R90, 0.25 ;  /* 0x3e8000005a5a1820 */ /* 0x000fe20000400000 */
[----:B------:R-:W-:Y:S01]  /*71b0*/  FSEL R82, RZ, -23, P4 ;  /* 0xc1b80000ff527808 */ /* 0x000fe20002000000 */
[----:B-1----:R-:W-:Y:S01]  /*71c0*/  FFMA.FTZ R77, R78, 1.1920928955078125e-07, R77 ;  /* 0x340000004e4d7823 */ /* 0x002fe2000001004d */
[----:B------:R-:W-:Y:S01]  /*71d0*/  FSETP.GT.AND P3, PT, |R92|, 8.50705917302346158658e+37, PT ;  /* 0x7e8000005c00780b */ /* 0x000fe20003f64200 */
[----:B--2---:R-:W-:Y:S01]  /*71e0*/  FFMA.FTZ R78, R80, 1.1920928955078125e-07, R79 ;  /* 0x34000000504e7823 */ /* 0x004fe2000001004f */
[----:B------:R1:W2:Y:S01]  /*71f0*/  I2F R87, R88 ;  /* 0x0000005800577306 */ /* 0x0002a20000201400 */
[----:B------:R-:W-:Y:S01]  /*7200*/  FSETP.GEU.AND P4, PT, |R92|, 1.175494350822287508e-38, PT ;  /* 0x008000005c00780b */ /* 0x000fe20003f8e200 */
[----:B------:R-:W-:Y:S01]  /*7210*/  @P1 FMUL R123, R123, 0.25 ;  /* 0x3e8000007b7b1820 */ /* 0x000fe20000400000 */
[----:B------:R-:W-:Y:S01]  /*7220*/  FSEL R86, RZ, -23, P5 ;  /* 0xc1b80000ff567808 */ /* 0x000fe20002800000 */
[----:B0-----:R-:W-:Y:S01]  /*7230*/  FFMA.FTZ R79, R85, 1.1920928955078125e-07, R82 ;  /* 0x34000000554f7823 */ /* 0x001fe20000010052 */
[----:B------:R-:W-:Y:S01]  /*7240*/  FSETP.GEU.AND P5, PT, |R104|, 1.175494350822287508e-38, PT ;  /* 0x008000006800780b */ /* 0x000fe20003fae200 */
[----:B------:R-:W-:Y:S01]  /*7250*/  @P1 FMUL R122, R122, 0.25 ;  /* 0x3e8000007a7a1820 */ /* 0x000fe20000400000 */
[----:B------:R-:W-:Y:S01]  /*7260*/  MOV R143, R94 ;  /* 0x0000005e008f7202 */ /* 0x000fe20000000f00 */
[----:B------:R-:W-:Y:S01]  /*7270*/  @!P2 FMUL R90, R90, 16777216 ;  /* 0x4b8000005a5aa820 */ /* 0x000fe20000400000 */
[----:B------:R-:W-:Y:S01]  /*7280*/  IADD3 R84, R7, -R84, RZ ;  /* 0x8000005407547210 */ /* 0x000fe20007ffe0ff */
[----:B------:R-:W-:Y:S01]  /*7290*/  @P1 FMUL R119, R119, 0.25 ;  /* 0x3e80000077771820 */ /* 0x000fe20000400000 */
[----:B-1----:R-:W-:Y:S01]  /*72a0*/  IADD3 R88, R13, -R88, RZ ;  /* 0x800000580d587210 */ /* 0x002fe20007ffe0ff */
[----:B------:R-:W0:Y:S01]  /*72b0*/  MUFU.RCP R82, R90 ;  /* 0x0000005a00527308 */ /* 0x000e220000001000 */
[----:B------:R-:W-:Y:S01]  /*72c0*/  @P1 FMUL R118, R118, 0.25 ;  /* 0x3e80000076761820 */ /* 0x000fe20000400000 */
[----:B------:R-:W-:Y:S01]  /*72d0*/  LOP3.LUT R0, R0, 0x70, RZ, 0xc0, !PT ;  /* 0x0000007000007812 */ /* 0x000fe200078ec0ff */
[----:B------:R-:W-:-:S02]  /*72e0*/  @P1 FMUL R115, R115, 0.25 ;  /* 0x3e80000073731820 */ /* 0x000fc40000400000 */
[----:B------:R-:W-:Y:S01]  /*72f0*/  @P1 FMUL R114, R114, 0.25 ;  /* 0x3e80000072721820 */ /* 0x000fe20000400000 */
[----:B------:R-:W-:Y:S01]  /*7300*/  FSETP.GT.AND P1, PT, |R104|, 8.50705917302346158658e+37, PT ;  /* 0x7e8000006800780b */ /* 0x000fe20003f24200 */
[----:B------:R-:W-:Y:S02]  /*7310*/  @P3 FMUL R92, R92, 0.25 ;  /* 0x3e8000005c5c3820 */ /* 0x000fe40000400000 */
[----:B------:R-:W-:Y:S02]  /*7320*/  @!P2 FMUL R127, R127, 16777216 ;  /* 0x4b8000007f7fa820 */ /* 0x000fe40000400000 */
[----:B------:R-:W-:Y:S02]  /*7330*/  @!P2 FMUL R126, R126, 16777216 ;  /* 0x4b8000007e7ea820 */ /* 0x000fe40000400000 */
[----:B------:R-:W-:Y:S02]  /*7340*/  @!P2 FMUL R123, R123, 16777216 ;  /* 0x4b8000007b7ba820 */ /* 0x000fe40000400000 */
[----:B------:R-:W-:-:S02]  /*7350*/  @!P2 FMUL R122, R122, 16777216 ;  /* 0x4b8000007a7aa820 */ /* 0x000fc40000400000 */
[----:B------:R-:W-:Y:S02]  /*7360*/  @!P2 FMUL R119, R119, 16777216 ;  /* 0x4b8000007777a820 */ /* 0x000fe40000400000 */
[----:B------:R-:W-:Y:S02]  /*7370*/  @!P2 FMUL R118, R118, 16777216 ;  /* 0x4b8000007676a820 */ /* 0x000fe40000400000 */
[----:B------:R-:W-:Y:S02]  /*7380*/  @!P2 FMUL R115, R115, 16777216 ;  /* 0x4b8000007373a820 */ /* 0x000fe40000400000 */
[----:B------:R-:W-:Y:S01]  /*7390*/  @!P2 FMUL R114, R114, 16777216 ;  /* 0x4b8000007272a820 */ /* 0x000fe20000400000 */
[----:B------:R-:W-:Y:S01]  /*73a0*/  FSETP.GT.AND P2, PT, |R106|, 8.50705917302346158658e+37, PT ;  /* 0x7e8000006a00780b */ /* 0x000fe20003f44200 */
[----:B------:R-:W-:Y:S02]  /*73b0*/  @!P4 FMUL R92, R92, 16777216 ;  /* 0x4b8000005c5cc820 */ /* 0x000fe40000400000 */
[----:B--2---:R-:W-:-:S02]  /*73c0*/  FFMA.FTZ R80, R87, 1.1920928955078125e-07, R86 ;  /* 0x3400000057507823 */ /* 0x004fc40000010056 */
[C---:B0-----:R-:W-:Y:S02]  /*73d0*/  FMUL R85, R82.reuse, R127 ;  /* 0x0000007f52557220 */ /* 0x041fe40000400000 */
[C---:B------:R-:W-:Y:S02]  /*73e0*/  FMUL R86, R82.reuse, R126 ;  /* 0x0000007e52567220 */ /* 0x040fe40000400000 */
[C---:B------:R-:W-:Y:S02]  /*73f0*/  FMUL R90, R82.reuse, R123 ;  /* 0x0000007b525a7220 */ /* 0x040fe40000400000 */
[C---:B------:R-:W-:Y:S02]  /*7400*/  FMUL R91, R82.reuse, R122 ;  /* 0x0000007a525b7220 */ /* 0x040fe40000400000 */
[C---:B------:R-:W-:Y:S01]  /*7410*/  FMUL R93, R82.reuse, R119 ;  /* 0x00000077525d7220 */ /* 0x040fe20000400000 */
[----:B------:R-:W-:Y:S01]  /*7420*/  MOV R119, 0x3dc6b27f ;  /* 0x3dc6b27f00777802 */ /* 0x000fe20000000f00 */
[----:B------:R-:W-:-:S02]  /*7430*/  FMUL R95, R82, R118 ;  /* 0x00000076525f7220 */ /* 0x000fc40000400000 */
[C---:B------:R-:W-:Y:S02]  /*7440*/  FMUL R98, R82.reuse, R115 ;  /* 0x0000007352627220 */ /* 0x040fe40000400000 */
[----:B------:R-:W-:Y:S02]  /*7450*/  FMUL R100, R82, R114 ;  /* 0x0000007252647220 */ /* 0x000fe40000400000 */
[----:B------:R-:W0:Y:S01]  /*7460*/  MUFU.RCP R82, R92 ;  /* 0x0000005c00527308 */ /* 0x000e220000001000 */
[----:B------:R-:W-:Y:S01]  /*7470*/  @P3 FMUL R125, R125, 0.25 ;  /* 0x3e8000007d7d3820 */ /* 0x000fe20000400000 */
[----:B------:R-:W-:Y:S01]  /*7480*/  F2FP.BF16.PACK_AB R98, R93, R98 ;  /* 0x000000625d62723e */ /* 0x000fe200000010ff */
[----:B------:R-:W-:Y:S01]  /*7490*/  @P3 FMUL R124, R124, 0.25 ;  /* 0x3e8000007c7c3820 */ /* 0x000fe20000400000 */
[----:B------:R-:W-:Y:S01]  /*74a0*/  F2FP.BF16.PACK_AB R100, R95, R100 ;  /* 0x000000645f64723e */ /* 0x000fe200000010ff */
[----:B------:R-:W-:Y:S02]  /*74b0*/  @P3 FMUL R121, R121, 0.25 ;  /* 0x3e80000079793820 */ /* 0x000fe40000400000 */
[----:B------:R-:W-:-:S02]  /*74c0*/  @P3 FMUL R120, R120, 0.25 ;  /* 0x3e80000078783820 */ /* 0x000fc40000400000 */
[----:B------:R-:W-:Y:S02]  /*74d0*/  @P3 FMUL R117, R117, 0.25 ;  /* 0x3e80000075753820 */ /* 0x000fe40000400000 */
[----:B------:R-:W-:Y:S02]  /*74e0*/  @P3 FMUL R116, R116, 0.25 ;  /* 0x3e80000074743820 */ /* 0x000fe40000400000 */
[----:B------:R-:W-:Y:S02]  /*74f0*/  @P3 FMUL R113, R113, 0.25 ;  /* 0x3e80000071713820 */ /* 0x000fe40000400000 */
[----:B------:R-:W-:Y:S01]  /*7500*/  @P3 FMUL R112, R112, 0.25 ;  /* 0x3e80000070703820 */ /* 0x000fe20000400000 */
[----:B------:R-:W-:Y:S01]  /*7510*/  FSETP.GEU.AND P3, PT, |R106|, 1.175494350822287508e-38, PT ;  /* 0x008000006a00780b */ /* 0x000fe20003f6e200 */
[----:B------:R-:W-:Y:S02]  /*7520*/  @P1 FMUL R104, R104, 0.25 ;  /* 0x3e80000068681820 */ /* 0x000fe40000400000 */
[----:B------:R-:W-:-:S02]  /*7530*/  @!P4 FMUL R125, R125, 16777216 ;  /* 0x4b8000007d7dc820 */ /* 0x000fc40000400000 */
[----:B------:R-:W-:Y:S02]  /*7540*/  @!P4 FMUL R124, R124, 16777216 ;  /* 0x4b8000007c7cc820 */ /* 0x000fe40000400000 */
[----:B------:R-:W-:Y:S02]  /*7550*/  @!P4 FMUL R121, R121, 16777216 ;  /* 0x4b8000007979c820 */ /* 0x000fe40000400000 */
[----:B------:R-:W-:Y:S02]  /*7560*/  @!P4 FMUL R120, R120, 16777216 ;  /* 0x4b8000007878c820 */ /* 0x000fe40000400000 */
[----:B------:R-:W-:Y:S02]  /*7570*/  @!P4 FMUL R117, R117, 16777216 ;  /* 0x4b8000007575c820 */ /* 0x000fe40000400000 */
[----:B------:R-:W-:Y:S02]  /*7580*/  @!P4 FMUL R116, R116, 16777216 ;  /* 0x4b8000007474c820 */ /* 0x000fe40000400000 */
[----:B------:R-:W-:-:S02]  /*7590*/  @!P4 FMUL R113, R113, 16777216 ;  /* 0x4b8000007171c820 */ /* 0x000fc40000400000 */
[----:B------:R-:W-:Y:S01]  /*75a0*/  @!P4 FMUL R112, R112, 16777216 ;  /* 0x4b8000007070c820 */ /* 0x000fe20000400000 */
[----:B------:R-:W-:Y:S01]  /*75b0*/  ISETP.GE.U32.AND P4, PT, R8, 0x7f800000, PT ;  /* 0x7f8000000800780c */ /* 0x000fe20003f86070 */
[----:B------:R-:W-:Y:S02]  /*75c0*/  @!P5 FMUL R104, R104, 16777216 ;  /* 0x4b8000006868d820 */ /* 0x000fe40000400000 */
[C---:B0-----:R-:W-:Y:S02]  /*75d0*/  FMUL R87, R82.reuse, R125 ;  /* 0x0000007d52577220 */ /* 0x041fe40000400000 */
[C---:B------:R-:W-:Y:S02]  /*75e0*/  FMUL R89, R82.reuse, R124 ;  /* 0x0000007c52597220 */ /* 0x040fe40000400000 */
[C---:B------:R-:W-:Y:S02]  /*75f0*/  FMUL R92, R82.reuse, R121 ;  /* 0x00000079525c7220 */ /* 0x040fe40000400000 */
[----:B------:R-:W-:-:S02]  /*7600*/  FMUL R94, R82, R120 ;  /* 0x00000078525e7220 */ /* 0x000fc40000400000 */
[C---:B------:R-:W-:Y:S02]  /*7610*/  FMUL R96, R82.reuse, R117 ;  /* 0x0000007552607220 */ /* 0x040fe40000400000 */
[C---:B------:R-:W-:Y:S02]  /*7620*/  FMUL R97, R82.reuse, R116 ;  /* 0x0000007452617220 */ /* 0x040fe40000400000 */
[C---:B------:R-:W-:Y:S02]  /*7630*/  FMUL R99, R82.reuse, R113 ;  /* 0x0000007152637220 */ /* 0x040fe40000400000 */
[----:B------:R-:W-:Y:S02]  /*7640*/  FMUL R102, R82, R112 ;  /* 0x0000007052667220 */ /* 0x000fe40000400000 */
[----:B------:R-:W0:Y:S01]  /*7650*/  MUFU.RCP R82, R104 ;  /* 0x0000006800527308 */ /* 0x000e220000001000 */
[----:B------:R-:W-:Y:S01]  /*7660*/  @P2 FMUL R106, R106, 0.25 ;  /* 0x3e8000006a6a2820 */ /* 0x000fe20000400000 */
[----:B------:R-:W-:Y:S01]  /*7670*/  F2FP.BF16.PACK_AB R96, R96, R99 ;  /* 0x000000636060723e */ /* 0x000fe200000010ff */
[----:B------:R-:W-:Y:S01]  /*7680*/  @P1 FMUL R109, R109, 0.25 ;  /* 0x3e8000006d6d1820 */ /* 0x000fe20000400000 */
[----:B------:R-:W-:Y:S01]  /*7690*/  F2FP.BF16.PACK_AB R99, R85, R90 ;  /* 0x0000005a5563723e */ /* 0x000fe200000010ff */
[----:B------:R-:W-:-:S02]  /*76a0*/  @P1 FMUL R111, R111, 0.25 ;  /* 0x3e8000006f6f1820 */ /* 0x000fc40000400000 */
[----:B------:R-:W-:Y:S02]  /*76b0*/  @P1 FMUL R101, R101, 0.25 ;  /* 0x3e80000065651820 */ /* 0x000fe40000400000 */
[----:B------:R-:W-:Y:S02]  /*76c0*/  @P1 FMUL R103, R103, 0.25 ;  /* 0x3e80000067671820 */ /* 0x000fe40000400000 */
[----:B------:R-:W-:Y:S02]  /*76d0*/  @P1 FMUL R133, R133, 0.25 ;  /* 0x3e80000085851820 */ /* 0x000fe40000400000 */
[----:B------:R-:W-:Y:S02]  /*76e0*/  @P1 FMUL R135, R135, 0.25 ;  /* 0x3e80000087871820 */ /* 0x000fe40000400000 */
[----:B------:R-:W-:Y:S02]  /*76f0*/  @P1 FMUL R141, R141, 0.25 ;  /* 0x3e8000008d8d1820 */ /* 0x000fe40000400000 */
[----:B------:R-:W-:Y:S01]  /*7700*/  @P1 FMUL R143, R143, 0.25 ;  /* 0x3e8000008f8f1820 */ /* 0x000fe20000400000 */
[----:B------:R-:W-:Y:S01]  /*7710*/  ISETP.GE.U32.AND P1, PT, R13, 0x7f800000, PT ;  /* 0x7f8000000d00780c */ /* 0x000fe20003f26070 */
[----:B------:R-:W-:-:S02]  /*7720*/  @!P3 FMUL R106, R106, 16777216 ;  /* 0x4b8000006a6ab820 */ /* 0x000fc40000400000 */
[----:B------:R-:W-:Y:S02]  /*7730*/  @!P5 FMUL R109, R109, 16777216 ;  /* 0x4b8000006d6dd820 */ /* 0x000fe40000400000 */
[----:B------:R-:W-:Y:S01]  /*7740*/  @!P5 FMUL R111, R111, 16777216 ;  /* 0x4b8000006f6fd820 */ /* 0x000fe20000400000 */
[----:B------:R-:W1:Y:S01]  /*7750*/  MUFU.RCP R104, R106 ;  /* 0x0000006a00687308 */ /* 0x000e620000001000 */
[----:B------:R-:W-:Y:S02]  /*7760*/  @!P5 FMUL R101, R101, 16777216 ;  /* 0x4b8000006565d820 */ /* 0x000fe40000400000 */
[----:B------:R-:W-:Y:S02]  /*7770*/  @!P5 FMUL R103, R103, 16777216 ;  /* 0x4b8000006767d820 */ /* 0x000fe40000400000 */
[----:B------:R-:W-:Y:S02]  /*7780*/  @!P5 FMUL R133, R133, 16777216 ;  /* 0x4b8000008585d820 */ /* 0x000fe40000400000 */
[----:B------:R-:W-:-:S02]  /*7790*/  @!P5 FMUL R135, R135, 16777216 ;  /* 0x4b8000008787d820 */ /* 0x000fc40000400000 */
[----:B------:R-:W-:Y:S02]  /*77a0*/  @!P5 FMUL R141, R141, 16777216 ;  /* 0x4b8000008d8dd820 */ /* 0x000fe40000400000 */
[----:B------:R-:W-:Y:S01]  /*77b0*/  @!P5 FMUL R143, R143, 16777216 ;  /* 0x4b8000008f8fd820 */ /* 0x000fe20000400000 */
[----:B------:R-:W-:Y:S01]  /*77c0*/  ISETP.GE.U32.AND P5, PT, R7, 0x7f800000, PT ;  /* 0x7f8000000700780c */ /* 0x000fe20003fa6070 */
[C---:B0-----:R-:W-:Y:S02]  /*77d0*/  FMUL R108, R82.reuse, R109 ;  /* 0x0000006d526c7220 */ /* 0x041fe40000400000 */
[C---:B------:R-:W-:Y:S02]  /*77e0*/  FMUL R110, R82.reuse, R111 ;  /* 0x0000006f526e7220 */ /* 0x040fe40000400000 */
[C---:B------:R-:W-:Y:S02]  /*77f0*/  FMUL R101, R82.reuse, R101 ;  /* 0x0000006552657220 */ /* 0x040fe40000400000 */
[----:B------:R-:W-:-:S02]  /*7800*/  FMUL R103, R82, R103 ;  /* 0x0000006752677220 */ /* 0x000fc40000400000 */
[C---:B------:R-:W-:Y:S01]  /*7810*/  FMUL R109, R82.reuse, R133 ;  /* 0x00000085526d7220 */ /* 0x040fe20000400000 */
[----:B------:R-:W-:Y:S01]  /*7820*/  F2FP.BF16.PACK_AB R117, R101, R108 ;  /* 0x0000006c6575723e */ /* 0x000fe200000010ff */
[C---:B------:R-:W-:Y:S01]  /*7830*/  FMUL R111, R82.reuse, R135 ;  /* 0x00000087526f7220 */ /* 0x040fe20000400000 */
[----:B------:R-:W-:Y:S01]  /*7840*/  F2FP.BF16.PACK_AB R103, R103, R110 ;  /* 0x0000006e6767723e */ /* 0x000fe200000010ff */
[----:B------:R-:W-:Y:S01]  /*7850*/  FMUL R116, R82, R141 ;  /* 0x0000008d52747220 */ /* 0x000fe20000400000 */
[----:B------:R-:W-:Y:S01]  /*7860*/  F2FP.BF16.PACK_AB R101, R86, R91 ;  /* 0x0000005b5665723e */ /* 0x000fe200000010ff */
[----:B------:R-:W-:Y:S01]  /*7870*/  FMUL R118, R82, R143 ;  /* 0x0000008f52767220 */ /* 0x000fe20000400000 */
[----:B------:R-:W-:Y:S01]  /*7880*/  LOP3.LUT R86, R75, 0x8, RZ, 0x3c, !PT ;  /* 0x000000084b567812 */ /* 0x000fe200078e3cff */
[----:B------:R-:W-:Y:S01]  /*7890*/  FFMA.FTZ R82, R81, R119, -0.16845393180847167969 ;  /* 0xbe2c7f3051527423 */ /* 0x000fe20000010077 */
[----:B------:R-:W-:Y:S01]  /*78a0*/  F2FP.BF16.PACK_AB R116, R109, R116 ;  /* 0x000000746d74723e */ /* 0x000fe200000010ff */
[----:B------:R-:W-:-:S02]  /*78b0*/  @P2 FMUL R107, R107, 0.25 ;  /* 0x3e8000006b6b2820 */ /* 0x000fc40000400000 */
[----:B------:R-:W-:Y:S02]  /*78c0*/  FFMA.FTZ R82, R81, R82, 0.1716887056827545166 ;  /* 0x3e2fcf2a51527423 */ /* 0x000fe40000010052 */
[----:B------:R-:W-:Y:S02]  /*78d0*/  @P2 FMUL R105, R105, 0.25 ;  /* 0x3e80000069692820 */ /* 0x000fe40000400000 */
[----:B------:R-:W-:Y:S02]  /*78e0*/  @P2 FMUL R129, R129, 0.25 ;  /* 0x3e80000081812820 */ /* 0x000fe40000400000 */
[----:B------:R-:W-:Y:S02]  /*78f0*/  @P2 FMUL R131, R131, 0.25 ;  /* 0x3e80000083832820 */ /* 0x000fe40000400000 */
[----:B------:R-:W-:Y:S02]  /*7900*/  @P2 FMUL R137, R137, 0.25 ;  /* 0x3e80000089892820 */ /* 0x000fe40000400000 */
[----:B------:R-:W-:-:S02]  /*7910*/  @P2 FMUL R139, R139, 0.25 ;  /* 0x3e8000008b8b2820 */ /* 0x000fc40000400000 */
[----:B------:R-:W-:Y:S02]  /*7920*/  @P2 FMUL R147, R147, 0.25 ;  /* 0x3e80000093932820 */ /* 0x000fe40000400000 */
[----:B------:R-:W-:Y:S01]  /*7930*/  @P2 FMUL R145, R145, 0.25 ;  /* 0x3e80000091912820 */ /* 0x000fe20000400000 */
[----:B------:R-:W-:Y:S01]  /*7940*/  FSETP.NEU.AND P2, PT, R8, RZ, PT ;  /* 0x000000ff0800720b */ /* 0x000fe20003f4d000 */
[----:B------:R-:W-:Y:S02]  /*7950*/  @!P3 FMUL R107, R107, 16777216 ;  /* 0x4b8000006b6bb820 */ /* 0x000fe40000400000 */
[----:B------:R-:W-:Y:S02]  /*7960*/  FFMA.FTZ R82, R81, R82, -0.17900948226451873779 ;  /* 0xbe374e4351527423 */ /* 0x000fe40000010052 */
[----:B------:R-:W-:Y:S02]  /*7970*/  @!P3 FMUL R105, R105, 16777216 ;  /* 0x4b8000006969b820 */ /* 0x000fe40000400000 */
[----:B------:R-:W-:-:S02]  /*7980*/  @!P3 FMUL R129, R129, 16777216 ;  /* 0x4b8000008181b820 */ /* 0x000fc40000400000 */
[----:B------:R-:W-:Y:S02]  /*7990*/  @!P3 FMUL R131, R131, 16777216 ;  /* 0x4b8000008383b820 */ /* 0x000fe40000400000 */
[----:B------:R-:W-:Y:S02]  /*79a0*/  @!P3 FMUL R137, R137, 16777216 ;  /* 0x4b8000008989b820 */ /* 0x000fe40000400000 */
[----:B------:R-:W-:Y:S02]  /*79b0*/  @!P3 FMUL R139, R139, 16777216 ;  /* 0x4b8000008b8bb820 */ /* 0x000fe40000400000 */
[----:B------:R-:W-:Y:S02]  /*79c0*/  @!P3 FMUL R147, R147, 16777216 ;  /* 0x4b8000009393b820 */ /* 0x000fe40000400000 */
[----:B------:R-:W-:Y:S01]  /*79d0*/  @!P3 FMUL R145, R145, 16777216 ;  /* 0x4b8000009191b820 */ /* 0x000fe20000400000 */
[----:B------:R-:W-:Y:S01]  /*79e0*/  ISETP.GE.U32.AND P3, PT, R6, 0x7f800000, PT ;  /* 0x7f8000000600780c */ /* 0x000fe20003f66070 */
[----:B-1----:R-:W-:-:S02]  /*79f0*/  FMUL R106, R104, R107 ;  /* 0x0000006b686a7220 */ /* 0x002fc40000400000 */
[----:B------:R-:W-:Y:S02]  /*7a00*/  FFMA.FTZ R82, R81, R82, 0.20512372255325317383 ;  /* 0x3e520bf451527423 */ /* 0x000fe40000010052 */
[C---:B------:R-:W-:Y:S02]  /*7a10*/  FMUL R105, R104.reuse, R105 ;  /* 0x0000006968697220 */ /* 0x040fe40000400000 */
[C---:B------:R-:W-:Y:S02]  /*7a20*/  FMUL R112, R104.reuse, R129 ;  /* 0x0000008168707220 */ /* 0x040fe40000400000 */
[C---:B------:R-:W-:Y:S02]  /*7a30*/  FMUL R107, R104.reuse, R131 ;  /* 0x00000083686b7220 */ /* 0x040fe40000400000 */
[C---:B------:R-:W-:Y:S01]  /*7a40*/  FMUL R114, R104.reuse, R139 ;  /* 0x0000008b68727220 */ /* 0x040fe20000400000 */
[----:B------:R-:W-:Y:S01]  /*7a50*/  F2FP.BF16.PACK_AB R105, R105, R112 ;  /* 0x000000706969723e */ /* 0x000fe200000010ff */
[----:B------:R-:W-:Y:S01]  /*7a60*/  FMUL R115, R104, R147 ;  /* 0x0000009368737220 */ /* 0x000fe20000400000 */
[----:B------:R-:W-:Y:S01]  /*7a70*/  F2FP.BF16.PACK_AB R107, R106, R107 ;  /* 0x0000006b6a6b723e */ /* 0x000fe200000010ff */
[C---:B------:R-:W-:Y:S01]  /*7a80*/  FMUL R113, R104.reuse, R137 ;  /* 0x0000008968717220 */ /* 0x040fe20000400000 */
[----:B------:R-:W-:Y:S01]  /*7a90*/  F2FP.BF16.PACK_AB R112, R97, R102 ;  /* 0x000000666170723e */ /* 0x000fe200000010ff */
[----:B------:R-:W-:Y:S01]  /*7aa0*/  FMUL R104, R104, R145 ;  /* 0x0000009168687220 */ /* 0x000fe20000400000 */
[----:B------:R-:W-:Y:S01]  /*7ab0*/  F2FP.BF16.PACK_AB R106, R114, R115 ;  /* 0x00000073726a723e */ /* 0x000fe200000010ff */
[----:B------:R-:W-:Y:S01]  /*7ac0*/  FFMA.FTZ R82, R81, R82, -0.24046532809734344482 ;  /* 0xbe763c8b51527423 */ /* 0x000fe20000010052 */
[----:B------:R-:W-:Y:S01]  /*7ad0*/  F2FP.BF16.PACK_AB R97, R87, R92 ;  /* 0x0000005c5761723e */ /* 0x000fe200000010ff */
[----:B------:R-:W-:Y:S01]  /*7ae0*/  IMAD.IADD R83, R6, 0x1, -R83 ;  /* 0x0000000106537824 */ /* 0x000fe200078e0a53 */
[----:B------:R-:W-:Y:S01]  /*7af0*/  F2FP.BF16.PACK_AB R104, R113, R104 ;  /* 0x000000687168723e */ /* 0x000fe200000010ff */
[----:B------:R-:W-:Y:S01]  /*7b00*/  FFMA.FTZ R82, R81, R82, 0.28857114911079406738 ;  /* 0x3e93bf9951527423 */ /* 0x000fe20000010052 */
[----:B------:R-:W-:Y:S01]  /*7b10*/  F2FP.BF16.PACK_AB R113, R89, R94 ;  /* 0x0000005e5971723e */ /* 0x000fe200000010ff */
[----:B------:R-:W-:Y:S01]  /*7b20*/  STS.64 [R76], R106 ;  /* 0x0000006a4c007388 */ /* 0x000fe20000000a00 */
[----:B------:R-:W-:Y:S01]  /*7b30*/  F2FP.BF16.PACK_AB R102, R111, R118 ;  /* 0x000000766f66723e */ /* 0x000fe200000010ff */
[----:B------:R-:W-:Y:S01]  /*7b40*/  FFMA.FTZ R82, R81, R82, -0.36067417263984680176 ;  /* 0xbeb8aa4951527423 */ /* 0x000fe20000010052 */
[----:B------:R-:W-:Y:S01]  /*7b50*/  LOP3.LUT R87, R76, 0x8, RZ, 0x3c, !PT ;  /* 0x000000084c577812 */ /* 0x000fe200078e3cff */
[----:B------:R-:W-:Y:S01]  /*7b60*/  STS.64 [R76+0x100], R104 ;  /* 0x000100684c007388 */ /* 0x000fe20000000a00 */
[----:B------:R-:W-:-:S02]  /*7b70*/  FADD R84, R84, -1 ;  /* 0xbf80000054547421 */ /* 0x000fc40000000000 */
[----:B------:R-:W-:Y:S01]  /*7b80*/  FFMA.FTZ R82, R81, R82, 0.48089820146560668945 ;  /* 0x3ef6384a51527423 */ /* 0x000fe20000010052 */
[----:B------:R-:W-:Y:S01]  /*7b90*/  STS.64 [R76+0x80], R112 ;  /* 0x000080704c007388 */ /* 0x000fe20000000a00 */
[----:B------:R-:W-:Y:S02]  /*7ba0*/  FADD R83, R83, -1 ;  /* 0xbf80000053537421 */ /* 0x000fe40000000000 */
[C---:B------:R-:W-:Y:S01]  /*7bb0*/  FFMA.FTZ R82, R81.reuse, R82, -0.72134751081466674805 ;  /* 0xbf38aa3b51527423 */ /* 0x040fe20000010052 */
[----:B------:R0:W-:Y:S01]  /*7bc0*/  STS.64 [R76+0x180], R96 ;  /* 0x000180604c007388 */ /* 0x0001e20000000a00 */
[----:B------:R-:W-:Y:S02]  /*7bd0*/  FADD R88, R88, -1 ;  /* 0xbf80000058587421 */ /* 0x000fe40000000000 */
[----:B------:R-:W-:Y:S01]  /*7be0*/  FMUL R82, R81, R82 ;  /* 0x0000005251527220 */ /* 0x000fe20000400000 */
[----:B------:R-:W-:Y:S01]  /*7bf0*/  STS.64 [R87+0x1000], R102 ;  /* 0x0010006657007388 */ /* 0x000fe20000000a00 */
[----:B------:R-:W-:-:S02]  /*7c00*/  FFMA.FTZ R85, R88, R119, -0.16845393180847167969 ;  /* 0xbe2c7f3058557423 */ /* 0x000fc40000010077 */
[C---:B------:R-:W-:Y:S01]  /*7c10*/  FMUL R82, R81.reuse, R82 ;  /* 0x0000005251527220 */ /* 0x040fe20000400000 */
[----:B------:R-:W-:Y:S01]  /*7c20*/  STS.64 [R87+0x1100], R116 ;  /* 0x0011007457007388 */ /* 0x000fe20000000a00 */
[----:B------:R-:W-:Y:S02]  /*7c30*/  FFMA.FTZ R85, R88, R85, 0.1716887056827545166 ;  /* 0x3e2fcf2a58557423 */ /* 0x000fe40000010055 */
[----:B------:R-:W-:Y:S01]  /*7c40*/  FFMA.FTZ R82, R81, 1.4426950216293334961, R82 ;  /* 0x3fb8aa3b51527823 */ /* 0x000fe20000010052 */
[----:B------:R-:W-:Y:S01]  /*7c50*/  STS.64 [R87+0x1080], R100 ;  /* 0x0010806457007388 */ /* 0x000fe20000000a00 */
[CC--:B------:R-:W-:Y:S02]  /*7c60*/  FFMA.FTZ R81, R84.reuse, R119.reuse, -0.16845393180847167969 ;  /* 0xbe2c7f3054517423 */ /* 0x0c0fe40000010077 */
[----:B0-----:R-:W-:Y:S01]  /*7c70*/  FFMA.FTZ R76, R83, R119, -0.16845393180847167969 ;  /* 0xbe2c7f30534c7423 */ /* 0x001fe20000010077 */
[----:B------:R-:W-:Y:S01]  /*7c80*/  STS.64 [R87+0x1180], R98 ;  /* 0x0011806257007388 */ /* 0x000fe20000000a00 */
[----:B------:R-:W-:-:S02]  /*7c90*/  FFMA.FTZ R81, R84, R81, 0.1716887056827545166 ;  /* 0x3e2fcf2a54517423 */ /* 0x000fc40000010051 */
[C---:B------:R-:W-:Y:S01]  /*7ca0*/  FFMA.FTZ R76, R83.reuse, R76, 0.1716887056827545166 ;  /* 0x3e2fcf2a534c7423 */ /* 0x040fe2000001004c */
[----:B------:R-:W-:Y:S01]  /*7cb0*/  BAR.SYNC.DEFER_BLOCKING 0x0 ;  /* 0x0000000000007b1d */ /* 0x000fe20000010000 */
[C---:B------:R-:W-:Y:S02]  /*7cc0*/  FFMA.FTZ R81, R84.reuse, R81, -0.17900948226451873779 ;  /* 0xbe374e4354517423 */ /* 0x040fe40000010051 */
[C---:B------:R-:W-:Y:S02]  /*7cd0*/  FFMA.FTZ R76, R83.reuse, R76, -0.17900948226451873779 ;  /* 0xbe374e43534c7423 */ /* 0x040fe4000001004c */
[C---:B------:R-:W-:Y:S02]  /*7ce0*/  FFMA.FTZ R81, R84.reuse, R81, 0.20512372255325317383 ;  /* 0x3e520bf454517423 */ /* 0x040fe40000010051 */
[----:B------:R-:W-:Y:S02]  /*7cf0*/  FFMA.FTZ R76, R83, R76, 0.20512372255325317383 ;  /* 0x3e520bf4534c7423 */ /* 0x000fe4000001004c */
[----:B------:R-:W-:-:S02]  /*7d00*/  FFMA.FTZ R81, R84, R81, -0.24046532809734344482 ;  /* 0xbe763c8b54517423 */ /* 0x000fc40000010051 */
[C---:B------:R-:W-:Y:S02]  /*7d10*/  FFMA.FTZ R76, R83.reuse, R76, -0.24046532809734344482 ;  /* 0xbe763c8b534c7423 */ /* 0x040fe4000001004c */
[C---:B------:R-:W-:Y:S02]  /*7d20*/  FFMA.FTZ R81, R84.reuse, R81, 0.28857114911079406738 ;  /* 0x3e93bf9954517423 */ /* 0x040fe40000010051 */
[C---:B------:R-:W-:Y:S02]  /*7d30*/  FFMA.FTZ R76, R83.reuse, R76, 0.28857114911079406738 ;  /* 0x3e93bf99534c7423 */ /* 0x040fe4000001004c */
[----:B------:R-:W-:Y:S02]  /*7d40*/  FFMA.FTZ R81, R84, R81, -0.36067417263984680176 ;  /* 0xbeb8aa4954517423 */ /* 0x000fe40000010051 */
[----:B------:R-:W-:Y:S02]  /*7d50*/  FFMA.FTZ R76, R83, R76, -0.36067417263984680176 ;  /* 0xbeb8aa49534c7423 */ /* 0x000fe4000001004c */
[----:B------:R-:W-:-:S02]  /*7d60*/  FFMA.FTZ R85, R88, R85, -0.17900948226451873779 ;  /* 0xbe374e4358557423 */ /* 0x000fc40000010055 */
[----:B------:R-:W-:Y:S01]  /*7d70*/  FFMA.FTZ R81, R84, R81, 0.48089820146560668945 ;  /* 0x3ef6384a54517423 */ /* 0x000fe20000010051 */
[----:B------:R-:W0:Y:S01]  /*7d80*/  LDS.64 R90, [R75] ;  /* 0x000000004b5a7984 */ /* 0x000e220000000a00 */
[C---:B------:R-:W-:Y:S02]  /*7d90*/  FFMA.FTZ R76, R83.reuse, R76, 0.48089820146560668945 ;  /* 0x3ef6384a534c7423 */ /* 0x040fe4000001004c */
[----:B------:R-:W-:Y:S01]  /*7da0*/  FFMA.FTZ R85, R88, R85, 0.20512372255325317383 ;  /* 0x3e520bf458557423 */ /* 0x000fe20000010055 */
[----:B------:R-:W1:Y:S01]  /*7db0*/  LDS.64 R98, [R86] ;  /* 0x0000000056627984 */ /* 0x000e620000000a00 */
[----:B------:R-:W-:Y:S02]  /*7dc0*/  FFMA.FTZ R81, R84, R81, -0.72134751081466674805 ;  /* 0xbf38aa3b54517423 */ /* 0x000fe40000010051 */
[----:B------:R-:W-:Y:S01]  /*7dd0*/  FFMA.FTZ R76, R83, R76, -0.72134751081466674805 ;  /* 0xbf38aa3b534c7423 */ /* 0x000fe2000001004c */
[----:B------:R-:W2:Y:S01]  /*7de0*/  LDS.64 R92, [R75+0x200] ;  /* 0x000200004b5c7984 */ /* 0x000ea20000000a00 */
[----:B------:R-:W-:-:S02]  /*7df0*/  FFMA.FTZ R85, R88, R85, -0.24046532809734344482 ;  /* 0xbe763c8b58557423 */ /* 0x000fc40000010055 */
[----:B------:R-:W-:Y:S01]  /*7e00*/  FMUL R81, R84, R81 ;  /* 0x0000005154517220 */ /* 0x000fe20000400000 */
[----:B------:R-:W3:Y:S01]  /*7e10*/  LDS.64 R100, [R86+0x200] ;  /* 0x0002000056647984 */ /* 0x000ee20000000a00 */
[C---:B------:R-:W-:Y:S02]  /*7e20*/  FMUL R76, R83.reuse, R76 ;  /* 0x0000004c534c7220 */ /* 0x040fe40000400000 */
[----:B------:R-:W-:Y:S01]  /*7e30*/  FFMA.FTZ R85, R88, R85, 0.28857114911079406738 ;  /* 0x3e93bf9958557423 */ /* 0x000fe20000010055 */
[----:B------:R-:W4:Y:S01]  /*7e40*/  LDS.64 R94, [R75+0x400] ;  /* 0x000400004b5e7984 */ /* 0x000f220000000a00 */
[----:B------:R-:W-:Y:S02]  /*7e50*/  FMUL R81, R84, R81 ;  /* 0x0000005154517220 */ /* 0x000fe40000400000 */
[----:B------:R-:W-:Y:S01]  /*7e60*/  FMUL R76, R83, R76 ;  /* 0x0000004c534c7220 */ /* 0x000fe20000400000 */
[----:B------:R-:W5:Y:S01]  /*7e70*/  LDS.64 R102, [R86+0x400] ;  /* 0x0004000056667984 */ /* 0x000f620000000a00 */
[----:B------:R-:W-:Y:S01]  /*7e80*/  FADD R77, R77, R82 ;  /* 0x000000524d4d7221 */ /* 0x000fe20000000000 */
[----:B------:R-:W-:Y:S01]  /*7e90*/  @P5 MOV R82, 0x7f800000 ;  /* 0x7f80000000525802 */ /* 0x000fe20000000f00 */
[----:B------:R-:W-:Y:S01]  /*7ea0*/  FFMA.FTZ R85, R88, R85, -0.36067417263984680176 ;  /* 0xbeb8aa4958557423 */ /* 0x000fe20000010055 */
[----:B------:R0:W5:Y:S01]  /*7eb0*/  LDS.64 R96, [R75+0x600] ;  /* 0x000600004b607984 */ /* 0x0001620000000a00 */
[----:B------:R-:W-:-:S02]  /*7ec0*/  FFMA.FTZ R81, R84, 1.4426950216293334961, R81 ;  /* 0x3fb8aa3b54517823 */ /* 0x000fc40000010051 */
[----:B------:R-:W-:Y:S01]  /*7ed0*/  FFMA.FTZ R76, R83, 1.4426950216293334961, R76 ;  /* 0x3fb8aa3b534c7823 */ /* 0x000fe2000001004c */
[----:B------:R-:W5:Y:S01]  /*7ee0*/  LDS.64 R104, [R86+0x600] ;  /* 0x0006000056687984 */ /* 0x000f620000000a00 */
[----:B------:R-:W-:Y:S02]  /*7ef0*/  FFMA.FTZ R85, R88, R85, 0.48089820146560668945 ;  /* 0x3ef6384a58557423 */ /* 0x000fe40000010055 */
[----:B------:R-:W-:Y:S02]  /*7f00*/  FADD R78, R78, R81 ;  /* 0x000000514e4e7221 */ /* 0x000fe40000000000 */
[----:B0-----:R-:W-:Y:S02]  /*7f10*/  @P4 IMAD.MOV.U32 R75, RZ, RZ, 0x7f800000 ;  /* 0x7f800000ff4b4424 */ /* 0x001fe400078e00ff */
[----:B------:R-:W-:Y:S02]  /*7f20*/  FADD R76, R79, R76 ;  /* 0x0000004c4f4c7221 */ /* 0x000fe40000000000 */
[----:B------:R-:W-:Y:S01]  /*7f30*/  @P4 FFMA.FTZ R77, R8, R75, +INF ;  /* 0x7f800000084d4423 */ /* 0x000fe2000001004b */
[----:B------:R-:W-:Y:S01]  /*7f40*/  @P1 MOV R8, 0x7f800000 ;  /* 0x7f80000000081802 */ /* 0x000fe20000000f00 */
[----:B------:R-:W-:Y:S01]  /*7f50*/  @P3 IMAD.MOV.U32 R75, RZ, RZ, 0x7f800000 ;  /* 0x7f800000ff4b3424 */ /* 0x000fe200078e00ff */
[----:B------:R-:W-:Y:S01]  /*7f60*/  STG.E.U16 [R14.64], R90 ;  /* 0x0000005a0e007986 */ /* 0x000fe2000c101504 */
[C---:B------:R-:W-:Y:S01]  /*7f70*/  @P5 FFMA.FTZ R78, R7.reuse, R82, +INF ;  /* 0x7f800000074e5423 */ /* 0x040fe20000010052 */
[C---:B------:R-:W-:Y:S01]  /*7f80*/  FSETP.NEU.AND P5, PT, R6.reuse, RZ, PT ;  /* 0x000000ff0600720b */ /* 0x040fe20003fad000 */
[----:B------:R-:W-:Y:S01]  /*7f90*/  @P3 FFMA.FTZ R76, R6, R75, +INF ;  /* 0x7f800000064c3423 */ /* 0x000fe2000001004b */
[----:B-1----:R0:W-:Y:S01]  /*7fa0*/  STG.E.U16 [R4.64], R98 ;  /* 0x0000006204007986 */ /* 0x0021e2000c101504 */
[----:B------:R-:W-:Y:S01]  /*7fb0*/  FFMA.FTZ R85, R88, R85, -0.72134751081466674805 ;  /* 0xbf38aa3b58557423 */ /* 0x000fe20000010055 */
[----:B------:R-:W-:-:S02]  /*7fc0*/  FSETP.NEU.AND P4, PT, R7, RZ, PT ;  /* 0x000000ff0700720b */ /* 0x000fc40003f8d000 */
[----:B--2---:R1:W-:Y:S01]  /*7fd0*/  STG.E.U16 [R2.64], R92 ;  /* 0x0000005c02007986 */ /* 0x0043e2000c101504 */
[----:B------:R-:W-:Y:S01]  /*7fe0*/  PRMT R6, R92, 0x7632, R6 ;  /* 0x000076325c067816 */ /* 0x000fe20000000006 */
[C---:B------:R-:W-:Y:S01]  /*7ff0*/  FMUL R85, R88.reuse, R85 ;  /* 0x0000005558557220 */ /* 0x040fe20000400000 */
[----:B------:R-:W-:Y:S01]  /*8000*/  FSETP.NEU.AND P3, PT, R13, RZ, PT ;  /* 0x000000ff0d00720b */ /* 0x000fe20003f6d000 */
[----:B---3--:R-:W-:Y:S01]  /*8010*/  STG.E.U16 [R72.64], R100 ;  /* 0x0000006448007986 */ /* 0x008fe2000c101504 */
[----:B------:R-:W-:Y:S01]  /*8020*/  FSEL R77, R77, -INF , P2 ;  /* 0xff8000004d4d7808 */ /* 0x000fe20001000000 */
[----:B------:R-:W-:Y:S01]  /*8030*/  FMUL R85, R88, R85 ;  /* 0x0000005558557220 */ /* 0x000fe20000400000 */
[----:B------:R-:W-:Y:S01]  /*8040*/  FSEL R78, R78, -INF , P4 ;  /* 0xff8000004e4e7808 */ /* 0x000fe20002000000 */
[----:B----4-:R2:W-:Y:S01]  /*8050*/  STG.E.U16 [R70.64], R94 ;  /* 0x0000005e46007986 */ /* 0x0105e2000c101504 */
[----:B0-----:R-:W-:Y:S01]  /*8060*/  PRMT R5, R98, 0x7632, R5 ;  /* 0x0000763262057816 */ /* 0x001fe20000000005 */
[----:B------:R-:W-:Y:S01]  /*8070*/  FFMA.FTZ R85, R88, 1.4426950216293334961, R85 ;  /* 0x3fb8aa3b58557823 */ /* 0x000fe20000010055 */
[----:B------:R-:W-:Y:S01]  /*8080*/  PRMT R4, R91, 0x7632, R4 ;  /* 0x000076325b047816 */ /* 0x000fe20000000004 */
[----:B-----5:R0:W-:Y:S01]  /*8090*/  STG.E.U16 [R68.64], R102 ;  /* 0x0000006644007986 */ /* 0x0201e2000c101504 */
[----:B-1----:R-:W-:Y:S01]  /*80a0*/  PRMT R3, R90, 0x7632, R3 ;  /* 0x000076325a037816 */ /* 0x002fe20000000003 */
[----:B------:R-:W-:Y:S01]  /*80b0*/  FADD R80, R80, R85 ;  /* 0x0000005550507221 */ /* 0x000fe20000000000 */
[----:B------:R-:W-:Y:S01]  /*80c0*/  PRMT R2, R100, 0x7632, R2 ;  /* 0x0000763264027816 */ /* 0x000fe20000000002 */
[----:B------:R1:W-:Y:S01]  /*80d0*/  STG.E.U16 [R66.64], R96 ;  /* 0x0000006042007986 */ /* 0x0003e2000c101504 */
[----:B------:R-:W-:Y:S01]  /*80e0*/  @P1 FFMA.FTZ R80, R13, R8, +INF ;  /* 0x7f8000000d501423 */ /* 0x000fe20000010008 */
[----:B------:R-:W-:Y:S01]  /*80f0*/  PRMT R7, R95, 0x7632, R7 ;  /* 0x000076325f077816 */ /* 0x000fe20000000007 */
[----:B------:R-:W-:Y:S01]  /*8100*/  FFMA R12, R77, 0.69314718246459960938, R12 ;  /* 0x3f3172184d0c7823 */ /* 0x000fe2000000000c */
[----:B------:R3:W-:Y:S01]  /*8110*/  STG.E.U16 [R64.64], R104 ;  /* 0x0000006840007986 */ /* 0x0007e2000c101504 */
[----:B--2---:R-:W-:Y:S01]  /*8120*/  PRMT R94, R94, 0x7632, R94 ;  /* 0x000076325e5e7816 */ /* 0x004fe2000000005e */
[----:B------:R-:W-:Y:S01]  /*8130*/  FFMA R13, R78, 0.69314718246459960938, R11 ;  /* 0x3f3172184e0d7823 */ /* 0x000fe2000000000b */
[----:B------:R-:W-:Y:S01]  /*8140*/  PRMT R8, R103, 0x7632, R8 ;  /* 0x0000763267087816 */ /* 0x000fe20000000008 */
[----:B------:R2:W-:Y:S01]  /*8150*/  STG.E.U16 [R62.64], R3 ;  /* 0x000000033e007986 */ /* 0x0005e2000c101504 */
[----:B0-----:R-:W-:-:S02]  /*8160*/  PRMT R102, R102, 0x7632, R102 ;  /* 0x0000763266667816 */ /* 0x001fc40000000066 */
[----:B------:R-:W-:Y:S01]  /*8170*/  FSEL R80, R80, -INF , P3 ;  /* 0xff80000050507808 */ /* 0x000fe20001800000 */
[----:B------:R0:W-:Y:S01]  /*8180*/  STG.E.U16 [R60.64], R5 ;  /* 0x000000053c007986 */ /* 0x0001e2000c101504 */
[----:B-1----:R-:W-:-:S03]  /*8190*/  PRMT R96, R96, 0x7632, R96 ;  /* 0x0000763260607816 */ /* 0x002fc60000000060 */
[----:B------:R1:W-:Y:S01]  /*81a0*/  STG.E.U16 [R58.64], R6 ;  /* 0x000000063a007986 */ /* 0x0003e2000c101504 */
[----:B---3--:R-:W-:Y:S01]  /*81b0*/  PRMT R104, R104, 0x7632, R104 ;  /* 0x0000763268687816 */ /* 0x008fe20000000068 */
[----:B------:R-:W-:Y:S02]  /*81c0*/  FFMA R15, R80, 0.69314718246459960938, R9 ;  /* 0x3f317218500f7823 */ /* 0x000fe40000000009 */
[----:B------:R3:W-:Y:S01]  /*81d0*/  STG.E.U16 [R56.64], R2 ;  /* 0x0000000238007986 */ /* 0x0007e2000c101504 */
[----:B--2---:R-:W-:-:S03]  /*81e0*/  FSEL R3, R76, -INF , P5 ;  /* 0xff8000004c037808 */ /* 0x004fc60002800000 */
[----:B------:R-:W-:Y:S01]  /*81f0*/  STG.E.U16 [R54.64], R94 ;  /* 0x0000005e36007986 */ /* 0x000fe2000c101504 */
[----:B0-----:R-:W-:Y:S01]  /*8200*/  PRMT R5, R99, 0x7632, R5 ;  /* 0x0000763263057816 */ /* 0x001fe20000000005 */
[----:B------:R-:W-:Y:S02]  /*8210*/  FFMA R14, R3, 0.69314718246459960938, R10 ;  /* 0x3f317218030e7823 */ /* 0x000fe4000000000a */
[----:B------:R-:W-:Y:S01]  /*8220*/  STG.E.U16 [R48.64], R102 ;  /* 0x0000006630007986 */ /* 0x000fe2000c101504 */
[----:B-1----:R-:W-:-:S03]  /*8230*/  PRMT R6, R101, 0x7632, R6 ;  /* 0x0000763265067816 */ /* 0x002fc60000000006 */
[----:B------:R-:W-:Y:S01]  /*8240*/  STG.E.U16 [R52.64], R96 ;  /* 0x0000006034007986 */ /* 0x000fe2000c101504 */
[----:B---3--:R-:W-:-:S03]  /*8250*/  PRMT R2, R93, 0x7632, R2 ;  /* 0x000076325d027816 */ /* 0x008fc60000000002 */
[----:B------:R-:W-:Y:S04]  /*8260*/  STG.E.U16 [R50.64], R104 ;  /* 0x0000006832007986 */ /* 0x000fe8000c101504 */
[----:B------:R-:W-:Y:S04]  /*8270*/  STG.E.U16 [R44.64], R91 ;  /* 0x0000005b2c007986 */ /* 0x000fe8000c101504 */
[----:B------:R-:W-:Y:S04]  /*8280*/  STG.E.U16 [R40.64], R99 ;  /* 0x0000006328007986 */ /* 0x000fe8000c101504 */
[----:B------:R-:W-:Y:S04]  /*8290*/  STG.E.U16 [R36.64], R93 ;  /* 0x0000005d24007986 */ /* 0x000fe8000c101504 */
[----:B------:R-:W-:Y:S04]  /*82a0*/  STG.E.U16 [R32.64], R101 ;  /* 0x0000006520007986 */ /* 0x000fe8000c101504 */
[----:B------:R-:W-:Y:S04]  /*82b0*/  STG.E.U16 [R28.64], R95 ;  /* 0x0000005f1c007986 */ /* 0x000fe8000c101504 */
[----:B------:R0:W-:Y:S04]  /*82c0*/  STG.E.U16 [R26.64], R103 ;  /* 0x000000671a007986 */ /* 0x0001e8000c101504 */
[----:B------:R1:W-:Y:S04]  /*82d0*/  STG.E.U16 [R22.64], R97 ;  /* 0x0000006116007986 */ /* 0x0003e8000c101504 */
[----:B------:R2:W-:Y:S04]  /*82e0*/  STG.E.U16 [R18.64], R105 ;  /* 0x0000006912007986 */ /* 0x0005e8000c101504 */
[----:B------:R2:W-:Y:S01]  /*82f0*/  STG.E.U16 [R46.64], R4 ;  /* 0x000000042e007986 */ /* 0x0005e2000c101504 */
[----:B0-----:R-:W-:-:S03]  /*8300*/  PRMT R27, R97, 0x7632, R27 ;  /* 0x00007632611b7816 */ /* 0x001fc6000000001b */
[----:B------:R2:W-:Y:S01]  /*8310*/  STG.E.U16 [R42.64], R5 ;  /* 0x000000052a007986 */ /* 0x0005e2000c101504 */
[----:B-1----:R-:W-:-:S03]  /*8320*/  PRMT R23, R105, 0x7632, R23 ;  /* 0x0000763269177816 */ /* 0x002fc60000000017 */
[----:B------:R2:W-:Y:S04]  /*8330*/  STG.E.U16 [R38.64], R2 ;  /* 0x0000000226007986 */ /* 0x0005e8000c101504 */
[----:B------:R2:W-:Y:S04]  /*8340*/  STG.E.U16 [R34.64], R6 ;  /* 0x0000000622007986 */ /* 0x0005e8000c101504 */
[----:B------:R2:W-:Y:S04]  /*8350*/  STG.E.U16 [R30.64], R7 ;  /* 0x000000071e007986 */ /* 0x0005e8000c101504 */
[----:B------:R2:W-:Y:S04]  /*8360*/  STG.E.U16 [R24.64], R8 ;  /* 0x0000000818007986 */ /* 0x0005e8000c101504 */
[----:B------:R2:W-:Y:S04]  /*8370*/  STG.E.U16 [R16.64], R27 ;  /* 0x0000001b10007986 */ /* 0x0005e8000c101504 */
[----:B------:R2:W-:Y:S04]  /*8380*/  STG.E.U16 [R20.64], R23 ;  /* 0x0000001714007986 */ /* 0x0005e8000c101504 */
[----:B------:R-:W-:Y:S06]  /*8390*/  BAR.SYNC.DEFER_BLOCKING 0x0 ;  /* 0x0000000000007b1d */ /* 0x000fec0000010000 */
[----:B------:R2:W-:Y:S04]  /*83a0*/  STS.128 [R0], R12 ;  /* 0x0000000c00007388 */ /* 0x0005e80000000c00 */
[----:B------:R-:W-:Y:S06]  /*83b0*/  BAR.SYNC.DEFER_BLOCKING 0x0 ;  /* 0x0000000000007b1d */ /* 0x000fec0000010000 */
[----:B------:R-:W-:Y:S05]  /*83c0*/  @P0 EXIT ;  /* 0x000000000000094d */ /* 0x000fea0003800000 */
[----:B--2---:R-:W0:Y:S01]  /*83d0*/  LDS R7, [R74] ;  /* 0x000000004a077984 */ /* 0x004e220000000800 */
[----:B------:R-:W-:Y:S01]  /*83e0*/  IMAD R0, R132, c[0x0][0x1cc], RZ ;  /* 0x0000730084007a24 */ /* 0x000fe200078e02ff */
[C---:B------:R-:W-:Y:S01]  /*83f0*/  SHF.L.U32 R3, R128.reuse, 0x2, RZ ;  /* 0x0000000280037819 */ /* 0x040fe200000006ff */
[----:B------:R-:W-:-:S04]  /*8400*/  IMAD.HI R5, R128, 0x4, RZ ;  /* 0x0000000480057827 */ /* 0x000fc800078e02ff */
[C---:B------:R-:W-:Y:S02]  /*8410*/  IMAD.SHL.U32 R2, R0.reuse, 0x4, RZ ;  /* 0x0000000400027824 */ /* 0x040fe400078e00ff */
[----:B------:R-:W-:-:S03]  /*8420*/  IMAD.HI R0, R0, 0x4, RZ ;  /* 0x0000000400007827 */ /* 0x000fc600078e02ff */
[----:B------:R-:W-:-:S04]  /*8430*/  IADD3 R2, P0, P1, R3, c[0x0][0x180], R2 ;  /* 0x0000600003027a10 */ /* 0x000fc8000791e002 */
[----:B------:R-:W-:-:S05]  /*8440*/  IADD3.X R3, R5, c[0x0][0x184], R0, P0, P1 ;  /* 0x0000610005037a10 */ /* 0x000fca00007e2400 */
[----:B0-----:R-:W-:Y:S01]  /*8450*/  STG.E [R2.64], R7 ;  /* 0x0000000702007986 */ /* 0x001fe2000c101904 */
[----:B------:R-:W-:Y:S05]  /*8460*/  EXIT ;  /* 0x000000000000794d */ /* 0x000fea0003800000 */
.L_x_2:
[----:B------:R-:W-:-:S00]  /*8470*/  BRA `(.L_x_2) ;  /* 0xfffffff000007947 */ /* 0x000fc0000383ffff */
[----:B------:R-:W-:-:S00]  /*8480*/  NOP ;  /* 0x0000000000007918 */ /* 0x000fc00000000000 */
[----:B------:R-:W-:-:S00]  /*8490*/  NOP ;  /* 0x0000000000007918 */ /* 0x000fc00000000000 */
[----:B------:R-:W-:-:S00]  /*84a0*/  NOP ;  /* 0x0000000000007918 */ /* 0x000fc00000000000 */
[----:B------:R-:W-:-:S00]  /*84b0*/  NOP ;  /* 0x0000000000007918 */ /* 0x000fc00000000000 */
[----:B------:R-:W-:-:S00]  /*84c0*/  NOP ;  /* 0x0000000000007918 */ /* 0x000fc00000000000 */
[----:B------:R-:W-:-:S00]  /*84d0*/  NOP ;  /* 0x0000000000007918 */ /* 0x000fc00000000000 */
[----:B------:R-:W-:-:S00]  /*84e0*/  NOP ;  /* 0x0000000000007918 */ /* 0x000fc00000000000 */
[----:B------:R-:W-:-:S00]  /*84f0*/  NOP ;  /* 0x0000000000007918 */ /* 0x000fc00000000000 */
.L_x_3:


//--------------------- .nv.global.init           --------------------------
	.section	.nv.global.init,"aw",@progbits
.nv.global.init:
	.type		_$_str,@object
	.size		_$_str,(.L_0 - _$_str)
_$_str:
        /*0000*/ 	.byte	0x5f, 0x5f, 0x43, 0x55, 0x44, 0x41, 0x5f, 0x46, 0x54, 0x5a, 0x00
.L_0:


//--------------------- .nv.shared.attn_fwd       --------------------------
	.section	.nv.shared.attn_fwd,"aw",@nobits
	.sectionflags	@""
	.align	16
